	.target	sm_90a

	.elftype	@"ET_EXEC"


//--------------------- .note.nv.tkinfo           --------------------------
	.section	.note.nv.tkinfo,"",@"SHT_NOTE"
	.sectionflags	@"SHF_NOTE_NV_TKINFO"
	.tkinfo
        /*0018*/ 	.word	0x00000002
        /*0030*/ 	.string	""
        /*0030*/ 	.string	"ptxas"
        /*0030*/ 	.string	"Cuda compilation tools, release 13.0, V13.0.88"
        /*0030*/ 	.string	"Build cuda_13.0.r13.0/compiler.36424714_0"
        /*0030*/ 	.string	"-arch sm_90a -m 64 "



//--------------------- .note.nv.cuinfo           --------------------------
	.section	.note.nv.cuinfo,"",@"SHT_NOTE"
	.sectionflags	@"SHF_NOTE_NV_CUINFO"
        /*0018*/ 	.short	0x0002
        /*001a*/ 	.short	0x005a
        /*001c*/ 	.short	0x0082
	.zero		2


//--------------------- .nv.info                  --------------------------
	.section	.nv.info,"",@"SHT_CUDA_INFO"
	.align	4


	//----- nvinfo : EIATTR_REGCOUNT
	.align		4
        /*0000*/ 	.byte	0x04, 0x2f
        /*0002*/ 	.short	(.L_12 - .L_11)
	.align		4
.L_11:
        /*0004*/ 	.word	index@(_ZN7cutlass13device_kernelINS_4gemm6kernel13GemmUniversalIN4cute5tupleIJiiiiEEENS1_10collective13CollectiveMmaINS1_40MainloopSm90TmaGmmaWarpSpecializedSparseILi17ENS5_IJNS4_1CILi2EEENSA_ILi1EEESC_EEENS1_35KernelTmaWarpSpecializedCooperativeEEENS5_IJNSA_ILi128EEESG_NSA_ILi64EEEEEEaNS5_IJNS4_6LayoutINS5_IJiNS5_IJSB_iEEEiEEENS5_IJlNS5_IJSC_SB_EEElEEEEENSJ_INS5_IJNS5_IJSH_iEEESP_iEEENS5_IJNS5_IJSH_NSA_ILi4096EEEEEENS5_IJSC_lEEElEEEEEEEEaNS5_IJlSC_lEEENS4_8TiledMMAINS4_8MMA_AtomIJNS4_4SM904GMMA6SPARSE28GMMA_64x128x64_S32S8S8_SS_TNILNS11_9SparseSelE0EEEEEENSJ_ISD_NS5_IJSC_NSA_ILi0EEES17_EEEEENS5_IJNS4_10UnderscoreES1A_S1A_EEEEENS4_13SM90_TMA_LOADENS4_14ComposedLayoutINS4_7SwizzleILi1ELi4ELi3EEENS4_25smem_sparse_ptr_flag_bitsILi2ELi8EEENSJ_INS5_IJNS5_IJSC_NSA_ILi8EEEEEENS5_IJSB_NSA_ILi32EEEEEEEEENS5_IJNS5_IJS17_SH_EEESM_EEEEEEEvNS4_8identityENS4_23SM90_TMA_LOAD_MULTICASTENS1E_INS1F_ILi2ELi4ELi3EEENS4_18smem_ptr_flag_bitsILi8EEENSJ_INS5_IJS1J_SH_EEENS5_IJSH_SC_EEEEEEEvS1S_EENS_8epilogue10collective6detail29Sm90TmaWarpSpecializedAdapterINS23_15DefaultEpilogueIiNS5_IJSC_llEEES27_NS22_6thread17LinearCombinationIiLi1EiiLNS28_9ScaleType4KindE0ELNS_15FloatRoundStyleE2EiEENS1_15EpilogueDefaultEEEEEvvEEEEvNT_6ParamsE)
        /*0008*/ 	.word	0x000000a8


	//----- nvinfo : EIATTR_FRAME_SIZE
	.align		4
.L_12:
        /*000c*/ 	.byte	0x04, 0x11
        /*000e*/ 	.short	(.L_14 - .L_13)
	.align		4
.L_13:
        /*0010*/ 	.word	index@(_ZN7cutlass13device_kernelINS_4gemm6kernel13GemmUniversalIN4cute5tupleIJiiiiEEENS1_10collective13CollectiveMmaINS1_40MainloopSm90TmaGmmaWarpSpecializedSparseILi17ENS5_IJNS4_1CILi2EEENSA_ILi1EEESC_EEENS1_35KernelTmaWarpSpecializedCooperativeEEENS5_IJNSA_ILi128EEESG_NSA_ILi64EEEEEEaNS5_IJNS4_6LayoutINS5_IJiNS5_IJSB_iEEEiEEENS5_IJlNS5_IJSC_SB_EEElEEEEENSJ_INS5_IJNS5_IJSH_iEEESP_iEEENS5_IJNS5_IJSH_NSA_ILi4096EEEEEENS5_IJSC_lEEElEEEEEEEEaNS5_IJlSC_lEEENS4_8TiledMMAINS4_8MMA_AtomIJNS4_4SM904GMMA6SPARSE28GMMA_64x128x64_S32S8S8_SS_TNILNS11_9SparseSelE0EEEEEENSJ_ISD_NS5_IJSC_NSA_ILi0EEES17_EEEEENS5_IJNS4_10UnderscoreES1A_S1A_EEEEENS4_13SM90_TMA_LOADENS4_14ComposedLayoutINS4_7SwizzleILi1ELi4ELi3EEENS4_25smem_sparse_ptr_flag_bitsILi2ELi8EEENSJ_INS5_IJNS5_IJSC_NSA_ILi8EEEEEENS5_IJSB_NSA_ILi32EEEEEEEEENS5_IJNS5_IJS17_SH_EEESM_EEEEEEEvNS4_8identityENS4_23SM90_TMA_LOAD_MULTICASTENS1E_INS1F_ILi2ELi4ELi3EEENS4_18smem_ptr_flag_bitsILi8EEENSJ_INS5_IJS1J_SH_EEENS5_IJSH_SC_EEEEEEEvS1S_EENS_8epilogue10collective6detail29Sm90TmaWarpSpecializedAdapterINS23_15DefaultEpilogueIiNS5_IJSC_llEEES27_NS22_6thread17LinearCombinationIiLi1EiiLNS28_9ScaleType4KindE0ELNS_15FloatRoundStyleE2EiEENS1_15EpilogueDefaultEEEEEvvEEEEvNT_6ParamsE)
        /*0014*/ 	.word	0x00000000


	//----- nvinfo : EIATTR_MIN_STACK_SIZE
	.align		4
.L_14:
        /*0018*/ 	.byte	0x04, 0x12
        /*001a*/ 	.short	(.L_16 - .L_15)
	.align		4
.L_15:
        /*001c*/ 	.word	index@(_ZN7cutlass13device_kernelINS_4gemm6kernel13GemmUniversalIN4cute5tupleIJiiiiEEENS1_10collective13CollectiveMmaINS1_40MainloopSm90TmaGmmaWarpSpecializedSparseILi17ENS5_IJNS4_1CILi2EEENSA_ILi1EEESC_EEENS1_35KernelTmaWarpSpecializedCooperativeEEENS5_IJNSA_ILi128EEESG_NSA_ILi64EEEEEEaNS5_IJNS4_6LayoutINS5_IJiNS5_IJSB_iEEEiEEENS5_IJlNS5_IJSC_SB_EEElEEEEENSJ_INS5_IJNS5_IJSH_iEEESP_iEEENS5_IJNS5_IJSH_NSA_ILi4096EEEEEENS5_IJSC_lEEElEEEEEEEEaNS5_IJlSC_lEEENS4_8TiledMMAINS4_8MMA_AtomIJNS4_4SM904GMMA6SPARSE28GMMA_64x128x64_S32S8S8_SS_TNILNS11_9SparseSelE0EEEEEENSJ_ISD_NS5_IJSC_NSA_ILi0EEES17_EEEEENS5_IJNS4_10UnderscoreES1A_S1A_EEEEENS4_13SM90_TMA_LOADENS4_14ComposedLayoutINS4_7SwizzleILi1ELi4ELi3EEENS4_25smem_sparse_ptr_flag_bitsILi2ELi8EEENSJ_INS5_IJNS5_IJSC_NSA_ILi8EEEEEENS5_IJSB_NSA_ILi32EEEEEEEEENS5_IJNS5_IJS17_SH_EEESM_EEEEEEEvNS4_8identityENS4_23SM90_TMA_LOAD_MULTICASTENS1E_INS1F_ILi2ELi4ELi3EEENS4_18smem_ptr_flag_bitsILi8EEENSJ_INS5_IJS1J_SH_EEENS5_IJSH_SC_EEEEEEEvS1S_EENS_8epilogue10collective6detail29Sm90TmaWarpSpecializedAdapterINS23_15DefaultEpilogueIiNS5_IJSC_llEEES27_NS22_6thread17LinearCombinationIiLi1EiiLNS28_9ScaleType4KindE0ELNS_15FloatRoundStyleE2EiEENS1_15EpilogueDefaultEEEEEvvEEEEvNT_6ParamsE)
        /*0020*/ 	.word	0x00000000
.L_16:


//--------------------- .nv.compat                --------------------------
	.section	.nv.compat,"",@"SHT_CUDA_COMPAT_INFO"
	.align	4
        /*0000*/ 	.byte	0x02, 0x09, 0x01, 0x00, 0x02, 0x02, 0x04, 0x00, 0x02, 0x05, 0x05, 0x00, 0x03, 0x07, 0x01, 0x01
        /*0010*/ 	.byte	0x02, 0x03, 0x01, 0x00, 0x02, 0x06, 0x01, 0x00, 0x04, 0x0b, 0x08, 0x00, 0x00, 0x00, 0x00, 0x00
        /*0020*/ 	.byte	0x00, 0x00, 0x00, 0x00


//--------------------- .nv.info._ZN7cutlass13device_kernelINS_4gemm6kernel13GemmUniversalIN4cute5tupleIJiiiiEEENS1_10collective13CollectiveMmaINS1_40MainloopSm90TmaGmmaWarpSpecializedSparseILi17ENS5_IJNS4_1CILi2EEENSA_ILi1EEESC_EEENS1_35KernelTmaWarpSpecializedCooperativeEEENS5_IJNSA_ILi128EEESG_NSA_ILi64EEEEEEaNS5_IJNS4_6LayoutINS5_IJiNS5_IJSB_iEEEiEEENS5_IJlNS5_IJSC_SB_EEElEEEEENSJ_INS5_IJNS5_IJSH_iEEESP_iEEENS5_IJNS5_IJSH_NSA_ILi4096EEEEEENS5_IJSC_lEEElEEEEEEEEaNS5_IJlSC_lEEENS4_8TiledMMAINS4_8MMA_AtomIJNS4_4SM904GMMA6SPARSE28GMMA_64x128x64_S32S8S8_SS_TNILNS11_9SparseSelE0EEEEEENSJ_ISD_NS5_IJSC_NSA_ILi0EEES17_EEEEENS5_IJNS4_10UnderscoreES1A_S1A_EEEEENS4_13SM90_TMA_LOADENS4_14ComposedLayoutINS4_7SwizzleILi1ELi4ELi3EEENS4_25smem_sparse_ptr_flag_bitsILi2ELi8EEENSJ_INS5_IJNS5_IJSC_NSA_ILi8EEEEEENS5_IJSB_NSA_ILi32EEEEEEEEENS5_IJNS5_IJS17_SH_EEESM_EEEEEEEvNS4_8identityENS4_23SM90_TMA_LOAD_MULTICASTENS1E_INS1F_ILi2ELi4ELi3EEENS4_18smem_ptr_flag_bitsILi8EEENSJ_INS5_IJS1J_SH_EEENS5_IJSH_SC_EEEEEEEvS1S_EENS_8epilogue10collective6detail29Sm90TmaWarpSpecializedAdapterINS23_15DefaultEpilogueIiNS5_IJSC_llEEES27_NS22_6thread17LinearCombinationIiLi1EiiLNS28_9ScaleType4KindE0ELNS_15FloatRoundStyleE2EiEENS1_15EpilogueDefaultEEEEEvvEEEEvNT_6ParamsE --------------------------
	.section	.nv.info._ZN7cutlass13device_kernelINS_4gemm6kernel13GemmUniversalIN4cute5tupleIJiiiiEEENS1_10collective13CollectiveMmaINS1_40MainloopSm90TmaGmmaWarpSpecializedSparseILi17ENS5_IJNS4_1CILi2EEENSA_ILi1EEESC_EEENS1_35KernelTmaWarpSpecializedCooperativeEEENS5_IJNSA_ILi128EEESG_NSA_ILi64EEEEEEaNS5_IJNS4_6LayoutINS5_IJiNS5_IJSB_iEEEiEEENS5_IJlNS5_IJSC_SB_EEElEEEEENSJ_INS5_IJNS5_IJSH_iEEESP_iEEENS5_IJNS5_IJSH_NSA_ILi4096EEEEEENS5_IJSC_lEEElEEEEEEEEaNS5_IJlSC_lEEENS4_8TiledMMAINS4_8MMA_AtomIJNS4_4SM904GMMA6SPARSE28GMMA_64x128x64_S32S8S8_SS_TNILNS11_9SparseSelE0EEEEEENSJ_ISD_NS5_IJSC_NSA_ILi0EEES17_EEEEENS5_IJNS4_10UnderscoreES1A_S1A_EEEEENS4_13SM90_TMA_LOADENS4_14ComposedLayoutINS4_7SwizzleILi1ELi4ELi3EEENS4_25smem_sparse_ptr_flag_bitsILi2ELi8EEENSJ_INS5_IJNS5_IJSC_NSA_ILi8EEEEEENS5_IJSB_NSA_ILi32EEEEEEEEENS5_IJNS5_IJS17_SH_EEESM_EEEEEEEvNS4_8identityENS4_23SM90_TMA_LOAD_MULTICASTENS1E_INS1F_ILi2ELi4ELi3EEENS4_18smem_ptr_flag_bitsILi8EEENSJ_INS5_IJS1J_SH_EEENS5_IJSH_SC_EEEEEEEvS1S_EENS_8epilogue10collective6detail29Sm90TmaWarpSpecializedAdapterINS23_15DefaultEpilogueIiNS5_IJSC_llEEES27_NS22_6thread17LinearCombinationIiLi1EiiLNS28_9ScaleType4KindE0ELNS_15FloatRoundStyleE2EiEENS1_15EpilogueDefaultEEEEEvvEEEEvNT_6ParamsE,"",@"SHT_CUDA_INFO"
	.sectionflags	@""
	.align	4


	//----- nvinfo : EIATTR_CUDA_API_VERSION
	.align		4
        /*0000*/ 	.byte	0x04, 0x37
        /*0002*/ 	.short	(.L_18 - .L_17)
.L_17:
        /*0004*/ 	.word	0x00000082


	//----- nvinfo : EIATTR_KPARAM_INFO
	.align		4
.L_18:
        /*0008*/ 	.byte	0x04, 0x17
        /*000a*/ 	.short	(.L_20 - .L_19)
.L_19:
        /*000c*/ 	.word	0x00000000
        /*0010*/ 	.short	0x0000
        /*0012*/ 	.short	0x0070
        /*0014*/ 	.byte	0x00, 0xf0, 0x01, 0x14


	//----- nvinfo : EIATTR_SPARSE_MMA_MASK
	.align		4
.L_20:
        /*0018*/ 	.byte	0x03, 0x50
        /*001a*/ 	.short	0x0004


	//----- nvinfo : EIATTR_MAXREG_COUNT
	.align		4
        /*001c*/ 	.byte	0x03, 0x1b
        /*001e*/ 	.short	0x00a8


	//----- nvinfo : EIATTR_NUM_BARRIERS
	.align		4
        /*0020*/ 	.byte	0x02, 0x4c
        /*0022*/ 	.byte	0x01
	.zero		1


	//----- nvinfo : EIATTR_MERCURY_ISA_VERSION
	.align		4
        /*0024*/ 	.byte	0x03, 0x5f
        /*0026*/ 	.short	0x0101


	//----- nvinfo : EIATTR_INT_WARP_WIDE_INSTR_OFFSETS
	.align		4
        /*0028*/ 	.byte	0x04, 0x31
        /*002a*/ 	.short	(.L_22 - .L_21)


	//   ....[0]....
.L_21:
        /*002c*/ 	.word	0x000006d0


	//   ....[1]....
        /*0030*/ 	.word	0x00000810


	//   ....[2]....
        /*0034*/ 	.word	0x000008b0


	//----- nvinfo : EIATTR_COOP_GROUP_MASK_REGIDS
	.align		4
.L_22:
        /*0038*/ 	.byte	0x04, 0x29
        /*003a*/ 	.short	(.L_24 - .L_23)


	//   ....[0]....
.L_23:
        /*003c*/ 	.word	0xffffffff


	//   ....[1]....
        /*0040*/ 	.word	0xffffffff


	//   ....[2]....
        /*0044*/ 	.word	0xffffffff


	//   ....[3]....
        /*0048*/ 	.word	0xffffffff


	//   ....[4]....
        /*004c*/ 	.word	0xffffffff


	//   ....[5]....
        /*0050*/ 	.word	0xffffffff


	//----- nvinfo : EIATTR_COOP_GROUP_INSTR_OFFSETS
	.align		4
.L_24:
        /*0054*/ 	.byte	0x04, 0x28
        /*0056*/ 	.short	(.L_26 - .L_25)


	//   ....[0]....
.L_25:
        /*0058*/ 	.word	0x00000060


	//   ....[1]....
        /*005c*/ 	.word	0x00000070


	//   ....[2]....
        /*0060*/ 	.word	0x00000160


	//   ....[3]....
        /*0064*/ 	.word	0x000004e0


	//   ....[4]....
        /*0068*/ 	.word	0x000009e0


	//   ....[5]....
        /*006c*/ 	.word	0x00001460


	//----- nvinfo : EIATTR_REG_RECONFIG
	.align		4
.L_26:
        /*0070*/ 	.byte	0x01, 0x54
	.zero		2


	//----- nvinfo : EIATTR_MBARRIER_INSTR_OFFSETS
	.align		4
        /*0074*/ 	.byte	0x04, 0x39
        /*0076*/ 	.short	(.L_28 - .L_27)


	//   ....[0]....
.L_27:
        /*0078*/ 	.word	0x00000280
        /*007c*/ 	.word	0x000000ff
        /*0080*/ 	.word	0x00000000
        /*0084*/ 	.short	0x0100
        /*0086*/ 	.byte	0x08
	.zero		1


	//   ....[1]....
        /*0088*/ 	.word	0x00000290
        /*008c*/ 	.word	0x000000ff
        /*0090*/ 	.word	0x00000088
        /*0094*/ 	.short	0x0100
        /*0096*/ 	.byte	0x08
	.zero		1


	//   ....[2]....
        /*0098*/ 	.word	0x000002a0
        /*009c*/ 	.word	0x000000ff
        /*00a0*/ 	.word	0x00000008
        /*00a4*/ 	.short	0x0100
        /*00a6*/ 	.byte	0x08
	.zero		1


	//   ....[3]....
        /*00a8*/ 	.word	0x000002b0
        /*00ac*/ 	.word	0x000000ff
        /*00b0*/ 	.word	0x00000090
        /*00b4*/ 	.short	0x0100
        /*00b6*/ 	.byte	0x08
	.zero		1


	//   ....[4]....
        /*00b8*/ 	.word	0x000002c0
        /*00bc*/ 	.word	0x000000ff
        /*00c0*/ 	.word	0x00000010
        /*00c4*/ 	.short	0x0100
        /*00c6*/ 	.byte	0x08
	.zero		1


	//   ....[5]....
        /*00c8*/ 	.word	0x000002d0
        /*00cc*/ 	.word	0x000000ff
        /*00d0*/ 	.word	0x00000098
        /*00d4*/ 	.short	0x0100
        /*00d6*/ 	.byte	0x08
	.zero		1


	//   ....[6]....
        /*00d8*/ 	.word	0x000002e0
        /*00dc*/ 	.word	0x000000ff
        /*00e0*/ 	.word	0x00000018
        /*00e4*/ 	.short	0x0100
        /*00e6*/ 	.byte	0x08
	.zero		1


	//   ....[7]....
        /*00e8*/ 	.word	0x000002f0
        /*00ec*/ 	.word	0x000000ff
        /*00f0*/ 	.word	0x000000a0
        /*00f4*/ 	.short	0x0100
        /*00f6*/ 	.byte	0x08
	.zero		1


	//   ....[8]....
        /*00f8*/ 	.word	0x00000300
        /*00fc*/ 	.word	0x000000ff
        /*0100*/ 	.word	0x00000020
        /*0104*/ 	.short	0x0100
        /*0106*/ 	.byte	0x08
	.zero		1


	//   ....[9]....
        /*0108*/ 	.word	0x00000310
        /*010c*/ 	.word	0x000000ff
        /*0110*/ 	.word	0x000000a8
        /*0114*/ 	.short	0x0100
        /*0116*/ 	.byte	0x08
	.zero		1


	//   ....[10]....
        /*0118*/ 	.word	0x00000320
        /*011c*/ 	.word	0x000000ff
        /*0120*/ 	.word	0x00000028
        /*0124*/ 	.short	0x0100
        /*0126*/ 	.byte	0x08
	.zero		1


	//   ....[11]....
        /*0128*/ 	.word	0x00000330
        /*012c*/ 	.word	0x000000ff
        /*0130*/ 	.word	0x000000b0
        /*0134*/ 	.short	0x0100
        /*0136*/ 	.byte	0x08
	.zero		1


	//   ....[12]....
        /*0138*/ 	.word	0x00000340
        /*013c*/ 	.word	0x000000ff
        /*0140*/ 	.word	0x00000030
        /*0144*/ 	.short	0x0100
        /*0146*/ 	.byte	0x08
	.zero		1


	//   ....[13]....
        /*0148*/ 	.word	0x00000350
        /*014c*/ 	.word	0x000000ff
        /*0150*/ 	.word	0x000000b8
        /*0154*/ 	.short	0x0100
        /*0156*/ 	.byte	0x08
	.zero		1


	//   ....[14]....
        /*0158*/ 	.word	0x00000360
        /*015c*/ 	.word	0x000000ff
        /*0160*/ 	.word	0x00000038
        /*0164*/ 	.short	0x0100
        /*0166*/ 	.byte	0x08
	.zero		1


	//   ....[15]....
        /*0168*/ 	.word	0x00000370
        /*016c*/ 	.word	0x000000ff
        /*0170*/ 	.word	0x000000c0
        /*0174*/ 	.short	0x0100
        /*0176*/ 	.byte	0x08
	.zero		1


	//   ....[16]....
        /*0178*/ 	.word	0x00000380
        /*017c*/ 	.word	0x000000ff
        /*0180*/ 	.word	0x00000040
        /*0184*/ 	.short	0x0100
        /*0186*/ 	.byte	0x08
	.zero		1


	//   ....[17]....
        /*0188*/ 	.word	0x00000390
        /*018c*/ 	.word	0x000000ff
        /*0190*/ 	.word	0x000000c8
        /*0194*/ 	.short	0x0100
        /*0196*/ 	.byte	0x08
	.zero		1


	//   ....[18]....
        /*0198*/ 	.word	0x000003a0
        /*019c*/ 	.word	0x000000ff
        /*01a0*/ 	.word	0x00000048
        /*01a4*/ 	.short	0x0100
        /*01a6*/ 	.byte	0x08
	.zero		1


	//   ....[19]....
        /*01a8*/ 	.word	0x000003b0
        /*01ac*/ 	.word	0x000000ff
        /*01b0*/ 	.word	0x000000d0
        /*01b4*/ 	.short	0x0100
        /*01b6*/ 	.byte	0x08
	.zero		1


	//   ....[20]....
        /*01b8*/ 	.word	0x000003c0
        /*01bc*/ 	.word	0x000000ff
        /*01c0*/ 	.word	0x00000050
        /*01c4*/ 	.short	0x0100
        /*01c6*/ 	.byte	0x08
	.zero		1


	//   ....[21]....
        /*01c8*/ 	.word	0x000003d0
        /*01cc*/ 	.word	0x000000ff
        /*01d0*/ 	.word	0x000000d8
        /*01d4*/ 	.short	0x0100
        /*01d6*/ 	.byte	0x08
	.zero		1


	//   ....[22]....
        /*01d8*/ 	.word	0x000003e0
        /*01dc*/ 	.word	0x000000ff
        /*01e0*/ 	.word	0x00000058
        /*01e4*/ 	.short	0x0100
        /*01e6*/ 	.byte	0x08
	.zero		1


	//   ....[23]....
        /*01e8*/ 	.word	0x000003f0
        /*01ec*/ 	.word	0x000000ff
        /*01f0*/ 	.word	0x000000e0
        /*01f4*/ 	.short	0x0100
        /*01f6*/ 	.byte	0x08
	.zero		1


	//   ....[24]....
        /*01f8*/ 	.word	0x00000400
        /*01fc*/ 	.word	0x000000ff
        /*0200*/ 	.word	0x00000060
        /*0204*/ 	.short	0x0100
        /*0206*/ 	.byte	0x08
	.zero		1


	//   ....[25]....
        /*0208*/ 	.word	0x00000410
        /*020c*/ 	.word	0x000000ff
        /*0210*/ 	.word	0x000000e8
        /*0214*/ 	.short	0x0100
        /*0216*/ 	.byte	0x08
	.zero		1


	//   ....[26]....
        /*0218*/ 	.word	0x00000420
        /*021c*/ 	.word	0x000000ff
        /*0220*/ 	.word	0x00000068
        /*0224*/ 	.short	0x0100
        /*0226*/ 	.byte	0x08
	.zero		1


	//   ....[27]....
        /*0228*/ 	.word	0x00000430
        /*022c*/ 	.word	0x000000ff
        /*0230*/ 	.word	0x000000f0
        /*0234*/ 	.short	0x0100
        /*0236*/ 	.byte	0x08
	.zero		1


	//   ....[28]....
        /*0238*/ 	.word	0x00000440
        /*023c*/ 	.word	0x000000ff
        /*0240*/ 	.word	0x00000070
        /*0244*/ 	.short	0x0100
        /*0246*/ 	.byte	0x08
	.zero		1


	//   ....[29]....
        /*0248*/ 	.word	0x00000450
        /*024c*/ 	.word	0x000000ff
        /*0250*/ 	.word	0x000000f8
        /*0254*/ 	.short	0x0100
        /*0256*/ 	.byte	0x08
	.zero		1


	//   ....[30]....
        /*0258*/ 	.word	0x00000460
        /*025c*/ 	.word	0x000000ff
        /*0260*/ 	.word	0x00000078
        /*0264*/ 	.short	0x0100
        /*0266*/ 	.byte	0x08
	.zero		1


	//   ....[31]....
        /*0268*/ 	.word	0x00000470
        /*026c*/ 	.word	0x000000ff
        /*0270*/ 	.word	0x00000100
        /*0274*/ 	.short	0x0100
        /*0276*/ 	.byte	0x08
	.zero		1


	//   ....[32]....
        /*0278*/ 	.word	0x00000480
        /*027c*/ 	.word	0x000000ff
        /*0280*/ 	.word	0x00000080
        /*0284*/ 	.short	0x0100
        /*0286*/ 	.byte	0x08
	.zero		1


	//   ....[33]....
        /*0288*/ 	.word	0x00000490
        /*028c*/ 	.word	0x000000ff
        /*0290*/ 	.word	0x00000108
        /*0294*/ 	.short	0x0100
        /*0296*/ 	.byte	0x08
	.zero		1


	//   ....[34]....
        /*0298*/ 	.word	0x00000920
        /*029c*/ 	.word	0x000000ff
        /*02a0*/ 	.word	0x00000120
        /*02a4*/ 	.short	0x0100
        /*02a6*/ 	.byte	0x06
	.zero		1


	//   ....[35]....
        /*02a8*/ 	.word	0x00000990
        /*02ac*/ 	.word	0x000000ff
        /*02b0*/ 	.word	0x00000128
        /*02b4*/ 	.short	0x0100
        /*02b6*/ 	.byte	0x06
	.zero		1


	//   ....[36]....
        /*02b8*/ 	.word	0x00001770
        /*02bc*/ 	.word	0x000000ff
        /*02c0*/ 	.word	0x00000000
        /*02c4*/ 	.short	0x010a
        /*02c6*/ 	.byte	0x08
	.zero		1


	//   ....[37]....
        /*02c8*/ 	.word	0x00001850
        /*02cc*/ 	.word	0x000000ff
        /*02d0*/ 	.word	0x00000000
        /*02d4*/ 	.short	0x010a
        /*02d6*/ 	.byte	0x08
	.zero		1


	//   ....[38]....
        /*02d8*/ 	.word	0x000019a0
        /*02dc*/ 	.word	0x00000012
        /*02e0*/ 	.word	0x00000000
        /*02e4*/ 	.short	0x0101
        /*02e6*/ 	.byte	0x3f
	.zero		1


	//   ....[39]....
        /*02e8*/ 	.word	0x00007780
        /*02ec*/ 	.word	0x00000015
        /*02f0*/ 	.word	0x00000088
        /*02f4*/ 	.short	0x010a
        /*02f6*/ 	.byte	0x3f
	.zero		1


	//   ....[40]....
        /*02f8*/ 	.word	0x00007bb0
        /*02fc*/ 	.word	0x00000008
        /*0300*/ 	.word	0x00000128
        /*0304*/ 	.short	0x0101
        /*0306*/ 	.byte	0x3f
	.zero		1


	//   ....[41]....
        /*0308*/ 	.word	0x000082f0
        /*030c*/ 	.word	0x00000006
        /*0310*/ 	.word	0x00000000
        /*0314*/ 	.short	0x010a
        /*0316*/ 	.byte	0x3f
	.zero		1


	//   ....[42]....
        /*0318*/ 	.word	0x00008370
        /*031c*/ 	.word	0x00000007
        /*0320*/ 	.word	0x00000000
        /*0324*/ 	.short	0x010a
        /*0326*/ 	.byte	0x3f
	.zero		1


	//   ....[43]....
        /*0328*/ 	.word	0x00008400
        /*032c*/ 	.word	0x00000006
        /*0330*/ 	.word	0x00000000
        /*0334*/ 	.short	0x010a
        /*0336*/ 	.byte	0x3f
	.zero		1


	//   ....[44]....
        /*0338*/ 	.word	0x00008490
        /*033c*/ 	.word	0x00000009
        /*0340*/ 	.word	0x00000000
        /*0344*/ 	.short	0x010a
        /*0346*/ 	.byte	0x3f
	.zero		1


	//   ....[45]....
        /*0348*/ 	.word	0x00008520
        /*034c*/ 	.word	0x00000006
        /*0350*/ 	.word	0x00000000
        /*0354*/ 	.short	0x010a
        /*0356*/ 	.byte	0x3f
	.zero		1


	//   ....[46]....
        /*0358*/ 	.word	0x000085b0
        /*035c*/ 	.word	0x00000009
        /*0360*/ 	.word	0x00000000
        /*0364*/ 	.short	0x010a
        /*0366*/ 	.byte	0x3f
	.zero		1


	//   ....[47]....
        /*0368*/ 	.word	0x00008640
        /*036c*/ 	.word	0x00000006
        /*0370*/ 	.word	0x00000000
        /*0374*/ 	.short	0x010a
        /*0376*/ 	.byte	0x3f
	.zero		1


	//   ....[48]....
        /*0378*/ 	.word	0x000086d0
        /*037c*/ 	.word	0x00000009
        /*0380*/ 	.word	0x00000000
        /*0384*/ 	.short	0x010a
        /*0386*/ 	.byte	0x3f
	.zero		1


	//   ....[49]....
        /*0388*/ 	.word	0x00008760
        /*038c*/ 	.word	0x00000006
        /*0390*/ 	.word	0x00000000
        /*0394*/ 	.short	0x010a
        /*0396*/ 	.byte	0x3f
	.zero		1


	//   ....[50]....
        /*0398*/ 	.word	0x000087f0
        /*039c*/ 	.word	0x00000009
        /*03a0*/ 	.word	0x00000000
        /*03a4*/ 	.short	0x010a
        /*03a6*/ 	.byte	0x3f
	.zero		1


	//   ....[51]....
        /*03a8*/ 	.word	0x00008880
        /*03ac*/ 	.word	0x00000006
        /*03b0*/ 	.word	0x00000000
        /*03b4*/ 	.short	0x010a
        /*03b6*/ 	.byte	0x3f
	.zero		1


	//   ....[52]....
        /*03b8*/ 	.word	0x00008910
        /*03bc*/ 	.word	0x00000009
        /*03c0*/ 	.word	0x00000000
        /*03c4*/ 	.short	0x010a
        /*03c6*/ 	.byte	0x3f
	.zero		1


	//   ....[53]....
        /*03c8*/ 	.word	0x000089a0
        /*03cc*/ 	.word	0x00000006
        /*03d0*/ 	.word	0x00000000
        /*03d4*/ 	.short	0x010a
        /*03d6*/ 	.byte	0x3f
	.zero		1


	//   ....[54]....
        /*03d8*/ 	.word	0x00008a30
        /*03dc*/ 	.word	0x00000009
        /*03e0*/ 	.word	0x00000000
        /*03e4*/ 	.short	0x010a
        /*03e6*/ 	.byte	0x3f
	.zero		1


	//   ....[55]....
        /*03e8*/ 	.word	0x00008ac0
        /*03ec*/ 	.word	0x0000000a
        /*03f0*/ 	.word	0x00000000
        /*03f4*/ 	.short	0x010a
        /*03f6*/ 	.byte	0x3f
	.zero		1


	//   ....[56]....
        /*03f8*/ 	.word	0x00008b50
        /*03fc*/ 	.word	0x0000000b
        /*0400*/ 	.word	0x00000000
        /*0404*/ 	.short	0x010a
        /*0406*/ 	.byte	0x3f
	.zero		1


	//   ....[57]....
        /*0408*/ 	.word	0x00008be0
        /*040c*/ 	.word	0x00000003
        /*0410*/ 	.word	0x00000000
        /*0414*/ 	.short	0x010a
        /*0416*/ 	.byte	0x3f
	.zero		1


	//   ....[58]....
        /*0418*/ 	.word	0x00008c50
        /*041c*/ 	.word	0x00000012
        /*0420*/ 	.word	0x00000000
        /*0424*/ 	.short	0x010a
        /*0426*/ 	.byte	0x3f
	.zero		1


	//   ....[59]....
        /*0428*/ 	.word	0x00008d20
        /*042c*/ 	.word	0x00000015
        /*0430*/ 	.word	0x00000088
        /*0434*/ 	.short	0x010a
        /*0436*/ 	.byte	0x3f
	.zero		1


	//   ....[60]....
        /*0438*/ 	.word	0x00008df0
        /*043c*/ 	.word	0x00000006
        /*0440*/ 	.word	0x00000000
        /*0444*/ 	.short	0x010a
        /*0446*/ 	.byte	0x3f
	.zero		1


	//   ....[61]....
        /*0448*/ 	.word	0x00008e40
        /*044c*/ 	.word	0x00000007
        /*0450*/ 	.word	0x00000000
        /*0454*/ 	.short	0x010a
        /*0456*/ 	.byte	0x3f
	.zero		1


	//   ....[62]....
        /*0458*/ 	.word	0x00008e90
        /*045c*/ 	.word	0x00000006
        /*0460*/ 	.word	0x00000000
        /*0464*/ 	.short	0x010a
        /*0466*/ 	.byte	0x3f
	.zero		1


	//   ....[63]....
        /*0468*/ 	.word	0x00008ee0
        /*046c*/ 	.word	0x00000009
        /*0470*/ 	.word	0x00000000
        /*0474*/ 	.short	0x010a
        /*0476*/ 	.byte	0x3f
	.zero		1


	//   ....[64]....
        /*0478*/ 	.word	0x00008f30
        /*047c*/ 	.word	0x00000006
        /*0480*/ 	.word	0x00000000
        /*0484*/ 	.short	0x010a
        /*0486*/ 	.byte	0x3f
	.zero		1


	//   ....[65]....
        /*0488*/ 	.word	0x00008f80
        /*048c*/ 	.word	0x00000009
        /*0490*/ 	.word	0x00000000
        /*0494*/ 	.short	0x010a
        /*0496*/ 	.byte	0x3f
	.zero		1


	//   ....[66]....
        /*0498*/ 	.word	0x00008fd0
        /*049c*/ 	.word	0x00000006
        /*04a0*/ 	.word	0x00000000
        /*04a4*/ 	.short	0x010a
        /*04a6*/ 	.byte	0x3f
	.zero		1


	//   ....[67]....
        /*04a8*/ 	.word	0x00009020
        /*04ac*/ 	.word	0x00000009
        /*04b0*/ 	.word	0x00000000
        /*04b4*/ 	.short	0x010a
        /*04b6*/ 	.byte	0x3f
	.zero		1


	//   ....[68]....
        /*04b8*/ 	.word	0x00009070
        /*04bc*/ 	.word	0x00000006
        /*04c0*/ 	.word	0x00000000
        /*04c4*/ 	.short	0x010a
        /*04c6*/ 	.byte	0x3f
	.zero		1


	//   ....[69]....
        /*04c8*/ 	.word	0x000090c0
        /*04cc*/ 	.word	0x00000009
        /*04d0*/ 	.word	0x00000000
        /*04d4*/ 	.short	0x010a
        /*04d6*/ 	.byte	0x3f
	.zero		1


	//   ....[70]....
        /*04d8*/ 	.word	0x00009110
        /*04dc*/ 	.word	0x00000006
        /*04e0*/ 	.word	0x00000000
        /*04e4*/ 	.short	0x010a
        /*04e6*/ 	.byte	0x3f
	.zero		1


	//   ....[71]....
        /*04e8*/ 	.word	0x00009160
        /*04ec*/ 	.word	0x00000009
        /*04f0*/ 	.word	0x00000000
        /*04f4*/ 	.short	0x010a
        /*04f6*/ 	.byte	0x3f
	.zero		1


	//   ....[72]....
        /*04f8*/ 	.word	0x000091b0
        /*04fc*/ 	.word	0x00000006
        /*0500*/ 	.word	0x00000000
        /*0504*/ 	.short	0x010a
        /*0506*/ 	.byte	0x3f
	.zero		1


	//   ....[73]....
        /*0508*/ 	.word	0x00009200
        /*050c*/ 	.word	0x00000009
        /*0510*/ 	.word	0x00000000
        /*0514*/ 	.short	0x010a
        /*0516*/ 	.byte	0x3f
	.zero		1


	//   ....[74]....
        /*0518*/ 	.word	0x00009250
        /*051c*/ 	.word	0x0000000a
        /*0520*/ 	.word	0x00000000
        /*0524*/ 	.short	0x010a
        /*0526*/ 	.byte	0x3f
	.zero		1


	//   ....[75]....
        /*0528*/ 	.word	0x000092a0
        /*052c*/ 	.word	0x0000000b
        /*0530*/ 	.word	0x00000000
        /*0534*/ 	.short	0x010a
        /*0536*/ 	.byte	0x3f
	.zero		1


	//----- nvinfo : EIATTR_NUM_MBARRIERS
	.align		4
.L_28:
        /*0538*/ 	.byte	0x03, 0x38
        /*053a*/ 	.short	0x0024


	//----- nvinfo : EIATTR_EXIT_INSTR_OFFSETS
	.align		4
        /*053c*/ 	.byte	0x04, 0x1c
        /*053e*/ 	.short	(.L_30 - .L_29)


	//   ....[0]....
.L_29:
        /*0540*/ 	.word	0x00000b40


	//   ....[1]....
        /*0544*/ 	.word	0x00001330


	//   ....[2]....
        /*0548*/ 	.word	0x00006e70


	//   ....[3]....
        /*054c*/ 	.word	0x000073d0


	//   ....[4]....
        /*0550*/ 	.word	0x00008c30


	//----- nvinfo : EIATTR_MAX_THREADS
	.align		4
.L_30:
        /*0554*/ 	.byte	0x04, 0x05
        /*0556*/ 	.short	(.L_32 - .L_31)
.L_31:
        /*0558*/ 	.word	0x00000180
        /*055c*/ 	.word	0x00000001
        /*0560*/ 	.word	0x00000001


	//----- nvinfo : EIATTR_CRS_STACK_SIZE
	.align		4
.L_32:
        /*0564*/ 	.byte	0x04, 0x1e
        /*0566*/ 	.short	(.L_34 - .L_33)
.L_33:
        /*0568*/ 	.word	0x00000000


	//----- nvinfo : EIATTR_CBANK_PARAM_SIZE
	.align		4
.L_34:
        /*056c*/ 	.byte	0x03, 0x19
        /*056e*/ 	.short	0x0570


	//----- nvinfo : EIATTR_PARAM_CBANK
	.align		4
        /*0570*/ 	.byte	0x04, 0x0a
        /*0572*/ 	.short	(.L_36 - .L_35)
	.align		4
.L_35:
        /*0574*/ 	.word	index@(.nv.constant0._ZN7cutlass13device_kernelINS_4gemm6kernel13GemmUniversalIN4cute5tupleIJiiiiEEENS1_10collective13CollectiveMmaINS1_40MainloopSm90TmaGmmaWarpSpecializedSparseILi17ENS5_IJNS4_1CILi2EEENSA_ILi1EEESC_EEENS1_35KernelTmaWarpSpecializedCooperativeEEENS5_IJNSA_ILi128EEESG_NSA_ILi64EEEEEEaNS5_IJNS4_6LayoutINS5_IJiNS5_IJSB_iEEEiEEENS5_IJlNS5_IJSC_SB_EEElEEEEENSJ_INS5_IJNS5_IJSH_iEEESP_iEEENS5_IJNS5_IJSH_NSA_ILi4096EEEEEENS5_IJSC_lEEElEEEEEEEEaNS5_IJlSC_lEEENS4_8TiledMMAINS4_8MMA_AtomIJNS4_4SM904GMMA6SPARSE28GMMA_64x128x64_S32S8S8_SS_TNILNS11_9SparseSelE0EEEEEENSJ_ISD_NS5_IJSC_NSA_ILi0EEES17_EEEEENS5_IJNS4_10UnderscoreES1A_S1A_EEEEENS4_13SM90_TMA_LOADENS4_14ComposedLayoutINS4_7SwizzleILi1ELi4ELi3EEENS4_25smem_sparse_ptr_flag_bitsILi2ELi8EEENSJ_INS5_IJNS5_IJSC_NSA_ILi8EEEEEENS5_IJSB_NSA_ILi32EEEEEEEEENS5_IJNS5_IJS17_SH_EEESM_EEEEEEEvNS4_8identityENS4_23SM90_TMA_LOAD_MULTICASTENS1E_INS1F_ILi2ELi4ELi3EEENS4_18smem_ptr_flag_bitsILi8EEENSJ_INS5_IJS1J_SH_EEENS5_IJSH_SC_EEEEEEEvS1S_EENS_8epilogue10collective6detail29Sm90TmaWarpSpecializedAdapterINS23_15DefaultEpilogueIiNS5_IJSC_llEEES27_NS22_6thread17LinearCombinationIiLi1EiiLNS28_9ScaleType4KindE0ELNS_15FloatRoundStyleE2EiEENS1_15EpilogueDefaultEEEEEvvEEEEvNT_6ParamsE)
        /*0578*/ 	.short	0x0210
        /*057a*/ 	.short	0x0570


	//----- nvinfo : EIATTR_SW_WAR
	.align		4
.L_36:
        /*057c*/ 	.byte	0x04, 0x36
        /*057e*/ 	.short	(.L_38 - .L_37)
.L_37:
        /*0580*/ 	.word	0x00000008
.L_38:


//--------------------- .nv.callgraph             --------------------------
	.section	.nv.callgraph,"",@"SHT_CUDA_CALLGRAPH"
	.align	4
	.sectionentsize	8
	.align		4
        /*0000*/ 	.word	0x00000000
	.align		4
        /*0004*/ 	.word	0xffffffff
	.align		4
        /*0008*/ 	.word	0x00000000
	.align		4
        /*000c*/ 	.word	0xfffffffe
	.align		4
        /*0010*/ 	.word	0x00000000
	.align		4
        /*0014*/ 	.word	0xfffffffd
	.align		4
        /*0018*/ 	.word	0x00000000
	.align		4
        /*001c*/ 	.word	0xfffffffc


//--------------------- .nv.constant4             --------------------------
	.section	.nv.constant4,"a",@progbits
	.align	8
	.align		8
.nv.constant4:
        /*0000*/ 	.dword	_ZN39_INTERNAL_cc6c8b9f_4_k_cu_5e839a37_27874cuda3std3__45__cpo5beginE
	.align		8
        /*0008*/ 	.dword	_ZN39_INTERNAL_cc6c8b9f_4_k_cu_5e839a37_27874cuda3std3__45__cpo3endE
	.align		8
        /*0010*/ 	.dword	_ZN39_INTERNAL_cc6c8b9f_4_k_cu_5e839a37_27874cuda3std3__45__cpo6cbeginE
	.align		8
        /*0018*/ 	.dword	_ZN39_INTERNAL_cc6c8b9f_4_k_cu_5e839a37_27874cuda3std3__45__cpo4cendE
	.align		8
        /*0020*/ 	.dword	_ZN39_INTERNAL_cc6c8b9f_4_k_cu_5e839a37_27874cuda3std3__441_GLOBAL__N__cc6c8b9f_4_k_cu_5e839a37_27876ignoreE
	.align		8
        /*0028*/ 	.dword	_ZN39_INTERNAL_cc6c8b9f_4_k_cu_5e839a37_27874cuda3std3__419piecewise_constructE
	.align		8
        /*0030*/ 	.dword	_ZN39_INTERNAL_cc6c8b9f_4_k_cu_5e839a37_27874cuda3std3__48in_placeE
	.align		8
        /*0038*/ 	.dword	_ZN39_INTERNAL_cc6c8b9f_4_k_cu_5e839a37_27874cuda3std6ranges3__45__cpo4swapE
	.align		8
        /*0040*/ 	.dword	_ZN39_INTERNAL_cc6c8b9f_4_k_cu_5e839a37_27874cuda3std6ranges3__45__cpo9iter_moveE
	.align		8
        /*0048*/ 	.dword	_ZN39_INTERNAL_cc6c8b9f_4_k_cu_5e839a37_27874cute7productE
	.align		8
        /*0050*/ 	.dword	_ZN39_INTERNAL_cc6c8b9f_4_k_cu_5e839a37_27874cute1_E


//--------------------- .text._ZN7cutlass13device_kernelINS_4gemm6kernel13GemmUniversalIN4cute5tupleIJiiiiEEENS1_10collective13CollectiveMmaINS1_40MainloopSm90TmaGmmaWarpSpecializedSparseILi17ENS5_IJNS4_1CILi2EEENSA_ILi1EEESC_EEENS1_35KernelTmaWarpSpecializedCooperativeEEENS5_IJNSA_ILi128EEESG_NSA_ILi64EEEEEEaNS5_IJNS4_6LayoutINS5_IJiNS5_IJSB_iEEEiEEENS5_IJlNS5_IJSC_SB_EEElEEEEENSJ_INS5_IJNS5_IJSH_iEEESP_iEEENS5_IJNS5_IJSH_NSA_ILi4096EEEEEENS5_IJSC_lEEElEEEEEEEEaNS5_IJlSC_lEEENS4_8TiledMMAINS4_8MMA_AtomIJNS4_4SM904GMMA6SPARSE28GMMA_64x128x64_S32S8S8_SS_TNILNS11_9SparseSelE0EEEEEENSJ_ISD_NS5_IJSC_NSA_ILi0EEES17_EEEEENS5_IJNS4_10UnderscoreES1A_S1A_EEEEENS4_13SM90_TMA_LOADENS4_14ComposedLayoutINS4_7SwizzleILi1ELi4ELi3EEENS4_25smem_sparse_ptr_flag_bitsILi2ELi8EEENSJ_INS5_IJNS5_IJSC_NSA_ILi8EEEEEENS5_IJSB_NSA_ILi32EEEEEEEEENS5_IJNS5_IJS17_SH_EEESM_EEEEEEEvNS4_8identityENS4_23SM90_TMA_LOAD_MULTICASTENS1E_INS1F_ILi2ELi4ELi3EEENS4_18smem_ptr_flag_bitsILi8EEENSJ_INS5_IJS1J_SH_EEENS5_IJSH_SC_EEEEEEEvS1S_EENS_8epilogue10collective6detail29Sm90TmaWarpSpecializedAdapterINS23_15DefaultEpilogueIiNS5_IJSC_llEEES27_NS22_6thread17LinearCombinationIiLi1EiiLNS28_9ScaleType4KindE0ELNS_15FloatRoundStyleE2EiEENS1_15EpilogueDefaultEEEEEvvEEEEvNT_6ParamsE --------------------------
	.section	.text._ZN7cutlass13device_kernelINS_4gemm6kernel13GemmUniversalIN4cute5tupleIJiiiiEEENS1_10collective13CollectiveMmaINS1_40MainloopSm90TmaGmmaWarpSpecializedSparseILi17ENS5_IJNS4_1CILi2EEENSA_ILi1EEESC_EEENS1_35KernelTmaWarpSpecializedCooperativeEEENS5_IJNSA_ILi128EEESG_NSA_ILi64EEEEEEaNS5_IJNS4_6LayoutINS5_IJiNS5_IJSB_iEEEiEEENS5_IJlNS5_IJSC_SB_EEElEEEEENSJ_INS5_IJNS5_IJSH_iEEESP_iEEENS5_IJNS5_IJSH_NSA_ILi4096EEEEEENS5_IJSC_lEEElEEEEEEEEaNS5_IJlSC_lEEENS4_8TiledMMAINS4_8MMA_AtomIJNS4_4SM904GMMA6SPARSE28GMMA_64x128x64_S32S8S8_SS_TNILNS11_9SparseSelE0EEEEEENSJ_ISD_NS5_IJSC_NSA_ILi0EEES17_EEEEENS5_IJNS4_10UnderscoreES1A_S1A_EEEEENS4_13SM90_TMA_LOADENS4_14ComposedLayoutINS4_7SwizzleILi1ELi4ELi3EEENS4_25smem_sparse_ptr_flag_bitsILi2ELi8EEENSJ_INS5_IJNS5_IJSC_NSA_ILi8EEEEEENS5_IJSB_NSA_ILi32EEEEEEEEENS5_IJNS5_IJS17_SH_EEESM_EEEEEEEvNS4_8identityENS4_23SM90_TMA_LOAD_MULTICASTENS1E_INS1F_ILi2ELi4ELi3EEENS4_18smem_ptr_flag_bitsILi8EEENSJ_INS5_IJS1J_SH_EEENS5_IJSH_SC_EEEEEEEvS1S_EENS_8epilogue10collective6detail29Sm90TmaWarpSpecializedAdapterINS23_15DefaultEpilogueIiNS5_IJSC_llEEES27_NS22_6thread17LinearCombinationIiLi1EiiLNS28_9ScaleType4KindE0ELNS_15FloatRoundStyleE2EiEENS1_15EpilogueDefaultEEEEEvvEEEEvNT_6ParamsE,"ax",@progbits
	.align	128
.text._ZN7cutlass13device_kernelINS_4gemm6kernel13GemmUniversalIN4cute5tupleIJiiiiEEENS1_10collective13CollectiveMmaINS1_40MainloopSm90TmaGmmaWarpSpecializedSparseILi17ENS5_IJNS4_1CILi2EEENSA_ILi1EEESC_EEENS1_35KernelTmaWarpSpecializedCooperativeEEENS5_IJNSA_ILi128EEESG_NSA_ILi64EEEEEEaNS5_IJNS4_6LayoutINS5_IJiNS5_IJSB_iEEEiEEENS5_IJlNS5_IJSC_SB_EEElEEEEENSJ_INS5_IJNS5_IJSH_iEEESP_iEEENS5_IJNS5_IJSH_NSA_ILi4096EEEEEENS5_IJSC_lEEElEEEEEEEEaNS5_IJlSC_lEEENS4_8TiledMMAINS4_8MMA_AtomIJNS4_4SM904GMMA6SPARSE28GMMA_64x128x64_S32S8S8_SS_TNILNS11_9SparseSelE0EEEEEENSJ_ISD_NS5_IJSC_NSA_ILi0EEES17_EEEEENS5_IJNS4_10UnderscoreES1A_S1A_EEEEENS4_13SM90_TMA_LOADENS4_14ComposedLayoutINS4_7SwizzleILi1ELi4ELi3EEENS4_25smem_sparse_ptr_flag_bitsILi2ELi8EEENSJ_INS5_IJNS5_IJSC_NSA_ILi8EEEEEENS5_IJSB_NSA_ILi32EEEEEEEEENS5_IJNS5_IJS17_SH_EEESM_EEEEEEEvNS4_8identityENS4_23SM90_TMA_LOAD_MULTICASTENS1E_INS1F_ILi2ELi4ELi3EEENS4_18smem_ptr_flag_bitsILi8EEENSJ_INS5_IJS1J_SH_EEENS5_IJSH_SC_EEEEEEEvS1S_EENS_8epilogue10collective6detail29Sm90TmaWarpSpecializedAdapterINS23_15DefaultEpilogueIiNS5_IJSC_llEEES27_NS22_6thread17LinearCombinationIiLi1EiiLNS28_9ScaleType4KindE0ELNS_15FloatRoundStyleE2EiEENS1_15EpilogueDefaultEEEEEvvEEEEvNT_6ParamsE:
        .type           _ZN7cutlass13device_kernelINS_4gemm6kernel13GemmUniversalIN4cute5tupleIJiiiiEEENS1_10collective13CollectiveMmaINS1_40MainloopSm90TmaGmmaWarpSpecializedSparseILi17ENS5_IJNS4_1CILi2EEENSA_ILi1EEESC_EEENS1_35KernelTmaWarpSpecializedCooperativeEEENS5_IJNSA_ILi128EEESG_NSA_ILi64EEEEEEaNS5_IJNS4_6LayoutINS5_IJiNS5_IJSB_iEEEiEEENS5_IJlNS5_IJSC_SB_EEElEEEEENSJ_INS5_IJNS5_IJSH_iEEESP_iEEENS5_IJNS5_IJSH_NSA_ILi4096EEEEEENS5_IJSC_lEEElEEEEEEEEaNS5_IJlSC_lEEENS4_8TiledMMAINS4_8MMA_AtomIJNS4_4SM904GMMA6SPARSE28GMMA_64x128x64_S32S8S8_SS_TNILNS11_9SparseSelE0EEEEEENSJ_ISD_NS5_IJSC_NSA_ILi0EEES17_EEEEENS5_IJNS4_10UnderscoreES1A_S1A_EEEEENS4_13SM90_TMA_LOADENS4_14ComposedLayoutINS4_7SwizzleILi1ELi4ELi3EEENS4_25smem_sparse_ptr_flag_bitsILi2ELi8EEENSJ_INS5_IJNS5_IJSC_NSA_ILi8EEEEEENS5_IJSB_NSA_ILi32EEEEEEEEENS5_IJNS5_IJS17_SH_EEESM_EEEEEEEvNS4_8identityENS4_23SM90_TMA_LOAD_MULTICASTENS1E_INS1F_ILi2ELi4ELi3EEENS4_18smem_ptr_flag_bitsILi8EEENSJ_INS5_IJS1J_SH_EEENS5_IJSH_SC_EEEEEEEvS1S_EENS_8epilogue10collective6detail29Sm90TmaWarpSpecializedAdapterINS23_15DefaultEpilogueIiNS5_IJSC_llEEES27_NS22_6thread17LinearCombinationIiLi1EiiLNS28_9ScaleType4KindE0ELNS_15FloatRoundStyleE2EiEENS1_15EpilogueDefaultEEEEEvvEEEEvNT_6ParamsE,@function
        .size           _ZN7cutlass13device_kernelINS_4gemm6kernel13GemmUniversalIN4cute5tupleIJiiiiEEENS1_10collective13CollectiveMmaINS1_40MainloopSm90TmaGmmaWarpSpecializedSparseILi17ENS5_IJNS4_1CILi2EEENSA_ILi1EEESC_EEENS1_35KernelTmaWarpSpecializedCooperativeEEENS5_IJNSA_ILi128EEESG_NSA_ILi64EEEEEEaNS5_IJNS4_6LayoutINS5_IJiNS5_IJSB_iEEEiEEENS5_IJlNS5_IJSC_SB_EEElEEEEENSJ_INS5_IJNS5_IJSH_iEEESP_iEEENS5_IJNS5_IJSH_NSA_ILi4096EEEEEENS5_IJSC_lEEElEEEEEEEEaNS5_IJlSC_lEEENS4_8TiledMMAINS4_8MMA_AtomIJNS4_4SM904GMMA6SPARSE28GMMA_64x128x64_S32S8S8_SS_TNILNS11_9SparseSelE0EEEEEENSJ_ISD_NS5_IJSC_NSA_ILi0EEES17_EEEEENS5_IJNS4_10UnderscoreES1A_S1A_EEEEENS4_13SM90_TMA_LOADENS4_14ComposedLayoutINS4_7SwizzleILi1ELi4ELi3EEENS4_25smem_sparse_ptr_flag_bitsILi2ELi8EEENSJ_INS5_IJNS5_IJSC_NSA_ILi8EEEEEENS5_IJSB_NSA_ILi32EEEEEEEEENS5_IJNS5_IJS17_SH_EEESM_EEEEEEEvNS4_8identityENS4_23SM90_TMA_LOAD_MULTICASTENS1E_INS1F_ILi2ELi4ELi3EEENS4_18smem_ptr_flag_bitsILi8EEENSJ_INS5_IJS1J_SH_EEENS5_IJSH_SC_EEEEEEEvS1S_EENS_8epilogue10collective6detail29Sm90TmaWarpSpecializedAdapterINS23_15DefaultEpilogueIiNS5_IJSC_llEEES27_NS22_6thread17LinearCombinationIiLi1EiiLNS28_9ScaleType4KindE0ELNS_15FloatRoundStyleE2EiEENS1_15EpilogueDefaultEEEEEvvEEEEvNT_6ParamsE,(.L_x_215 - _ZN7cutlass13device_kernelINS_4gemm6kernel13GemmUniversalIN4cute5tupleIJiiiiEEENS1_10collective13CollectiveMmaINS1_40MainloopSm90TmaGmmaWarpSpecializedSparseILi17ENS5_IJNS4_1CILi2EEENSA_ILi1EEESC_EEENS1_35KernelTmaWarpSpecializedCooperativeEEENS5_IJNSA_ILi128EEESG_NSA_ILi64EEEEEEaNS5_IJNS4_6LayoutINS5_IJiNS5_IJSB_iEEEiEEENS5_IJlNS5_IJSC_SB_EEElEEEEENSJ_INS5_IJNS5_IJSH_iEEESP_iEEENS5_IJNS5_IJSH_NSA_ILi4096EEEEEENS5_IJSC_lEEElEEEEEEEEaNS5_IJlSC_lEEENS4_8TiledMMAINS4_8MMA_AtomIJNS4_4SM904GMMA6SPARSE28GMMA_64x128x64_S32S8S8_SS_TNILNS11_9SparseSelE0EEEEEENSJ_ISD_NS5_IJSC_NSA_ILi0EEES17_EEEEENS5_IJNS4_10UnderscoreES1A_S1A_EEEEENS4_13SM90_TMA_LOADENS4_14ComposedLayoutINS4_7SwizzleILi1ELi4ELi3EEENS4_25smem_sparse_ptr_flag_bitsILi2ELi8EEENSJ_INS5_IJNS5_IJSC_NSA_ILi8EEEEEENS5_IJSB_NSA_ILi32EEEEEEEEENS5_IJNS5_IJS17_SH_EEESM_EEEEEEEvNS4_8identityENS4_23SM90_TMA_LOAD_MULTICASTENS1E_INS1F_ILi2ELi4ELi3EEENS4_18smem_ptr_flag_bitsILi8EEENSJ_INS5_IJS1J_SH_EEENS5_IJSH_SC_EEEEEEEvS1S_EENS_8epilogue10collective6detail29Sm90TmaWarpSpecializedAdapterINS23_15DefaultEpilogueIiNS5_IJSC_llEEES27_NS22_6thread17LinearCombinationIiLi1EiiLNS28_9ScaleType4KindE0ELNS_15FloatRoundStyleE2EiEENS1_15EpilogueDefaultEEEEEvvEEEEvNT_6ParamsE)
        .other          _ZN7cutlass13device_kernelINS_4gemm6kernel13GemmUniversalIN4cute5tupleIJiiiiEEENS1_10collective13CollectiveMmaINS1_40MainloopSm90TmaGmmaWarpSpecializedSparseILi17ENS5_IJNS4_1CILi2EEENSA_ILi1EEESC_EEENS1_35KernelTmaWarpSpecializedCooperativeEEENS5_IJNSA_ILi128EEESG_NSA_ILi64EEEEEEaNS5_IJNS4_6LayoutINS5_IJiNS5_IJSB_iEEEiEEENS5_IJlNS5_IJSC_SB_EEElEEEEENSJ_INS5_IJNS5_IJSH_iEEESP_iEEENS5_IJNS5_IJSH_NSA_ILi4096EEEEEENS5_IJSC_lEEElEEEEEEEEaNS5_IJlSC_lEEENS4_8TiledMMAINS4_8MMA_AtomIJNS4_4SM904GMMA6SPARSE28GMMA_64x128x64_S32S8S8_SS_TNILNS11_9SparseSelE0EEEEEENSJ_ISD_NS5_IJSC_NSA_ILi0EEES17_EEEEENS5_IJNS4_10UnderscoreES1A_S1A_EEEEENS4_13SM90_TMA_LOADENS4_14ComposedLayoutINS4_7SwizzleILi1ELi4ELi3EEENS4_25smem_sparse_ptr_flag_bitsILi2ELi8EEENSJ_INS5_IJNS5_IJSC_NSA_ILi8EEEEEENS5_IJSB_NSA_ILi32EEEEEEEEENS5_IJNS5_IJS17_SH_EEESM_EEEEEEEvNS4_8identityENS4_23SM90_TMA_LOAD_MULTICASTENS1E_INS1F_ILi2ELi4ELi3EEENS4_18smem_ptr_flag_bitsILi8EEENSJ_INS5_IJS1J_SH_EEENS5_IJSH_SC_EEEEEEEvS1S_EENS_8epilogue10collective6detail29Sm90TmaWarpSpecializedAdapterINS23_15DefaultEpilogueIiNS5_IJSC_llEEES27_NS22_6thread17LinearCombinationIiLi1EiiLNS28_9ScaleType4KindE0ELNS_15FloatRoundStyleE2EiEENS1_15EpilogueDefaultEEEEEvvEEEEvNT_6ParamsE,@"STO_CUDA_ENTRY STV_DEFAULT"
_ZN7cutlass13device_kernelINS_4gemm6kernel13GemmUniversalIN4cute5tupleIJiiiiEEENS1_10collective13CollectiveMmaINS1_40MainloopSm90TmaGmmaWarpSpecializedSparseILi17ENS5_IJNS4_1CILi2EEENSA_ILi1EEESC_EEENS1_35KernelTmaWarpSpecializedCooperativeEEENS5_IJNSA_ILi128EEESG_NSA_ILi64EEEEEEaNS5_IJNS4_6LayoutINS5_IJiNS5_IJSB_iEEEiEEENS5_IJlNS5_IJSC_SB_EEElEEEEENSJ_INS5_IJNS5_IJSH_iEEESP_iEEENS5_IJNS5_IJSH_NSA_ILi4096EEEEEENS5_IJSC_lEEElEEEEEEEEaNS5_IJlSC_lEEENS4_8TiledMMAINS4_8MMA_AtomIJNS4_4SM904GMMA6SPARSE28GMMA_64x128x64_S32S8S8_SS_TNILNS11_9SparseSelE0EEEEEENSJ_ISD_NS5_IJSC_NSA_ILi0EEES17_EEEEENS5_IJNS4_10UnderscoreES1A_S1A_EEEEENS4_13SM90_TMA_LOADENS4_14ComposedLayoutINS4_7SwizzleILi1ELi4ELi3EEENS4_25smem_sparse_ptr_flag_bitsILi2ELi8EEENSJ_INS5_IJNS5_IJSC_NSA_ILi8EEEEEENS5_IJSB_NSA_ILi32EEEEEEEEENS5_IJNS5_IJS17_SH_EEESM_EEEEEEEvNS4_8identityENS4_23SM90_TMA_LOAD_MULTICASTENS1E_INS1F_ILi2ELi4ELi3EEENS4_18smem_ptr_flag_bitsILi8EEENSJ_INS5_IJS1J_SH_EEENS5_IJSH_SC_EEEEEEEvS1S_EENS_8epilogue10collective6detail29Sm90TmaWarpSpecializedAdapterINS23_15DefaultEpilogueIiNS5_IJSC_llEEES27_NS22_6thread17LinearCombinationIiLi1EiiLNS28_9ScaleType4KindE0ELNS_15FloatRoundStyleE2EiEENS1_15EpilogueDefaultEEEEEvvEEEEvNT_6ParamsE:
[----:B------:R-:W-:Y:S01]  /*0000*/  LDC R1, c[0x0][0x28] ;  /* 0x00000a00ff017b82 */ /* 0x000fe20000000800 */
[----:B------:R-:W0:Y:S01]  /*0010*/  S2R R0, SR_TID.X ;  /* 0x0000000000007919 */ /* 0x000e220000002100 */
[----:B------:R-:W-:Y:S01]  /*0020*/  ELECT P0, URZ, PT ;  /* 0x00000000003f782f */ /* 0x000fe20003800000 */
[----:B------:R-:W-:Y:S01]  /*0030*/  BSSY B0, `(.L_x_0) ;  /* 0x0000012000007945 */ /* 0x000fe20003800000 */
[--C-:B0-----:R-:W-:Y:S02]  /*0040*/  SHF.R.U32.HI R2, RZ, 0x5, R0.reuse ;  /* 0x00000005ff027819 */ /* 0x101fe40000011600 */
[----:B------:R-:W-:-:S03]  /*0050*/  SHF.R.U32.HI R8, RZ, 0x7, R0 ;  /* 0x00000007ff087819 */ /* 0x000fc60000011600 */
[----:B------:R-:W0:Y:S04]  /*0060*/  SHFL.IDX PT, R9, R2, RZ, 0x1f ;  /* 0x00001fff02097589 */ /* 0x000e2800000e0000 */
[----:B------:R1:W2:Y:S01]  /*0070*/  SHFL.IDX PT, R3, R8, RZ, 0x1f ;  /* 0x00001fff08037589 */ /* 0x0002a200000e0000 */
[----:B0-----:R-:W-:-:S13]  /*0080*/  ISETP.NE.OR P0, PT, R9, RZ, !P0 ;  /* 0x000000ff0900720c */ /* 0x001fda0004705670 */
[----:B-12---:R-:W-:Y:S05]  /*0090*/  @P0 BRA `(.L_x_1) ;  /* 0x00000000002c0947 */ /* 0x006fea0003800000 */
[----:B------:R-:W-:Y:S02]  /*00a0*/  ULDC.64 UR4, c[0x0][0x198] ;  /* 0x0000660000047ab9 */ /* 0x000fe40000000a00 */
[----:B------:R-:W-:Y:S02]  /*00b0*/  UIADD3 UR6, UP0, UR4, 0xf0, URZ ;  /* 0x000000f004067890 */ /* 0x000fe4000ff1e03f */
[----:B------:R-:W-:Y:S02]  /*00c0*/  UIADD3 UR8, UP1, UR4, 0x1f0, URZ ;  /* 0x000001f004087890 */ /* 0x000fe4000ff3e03f */
[----:B------:R-:W-:Y:S02]  /*00d0*/  UIADD3 UR4, UP2, UR4, 0x2f0, URZ ;  /* 0x000002f004047890 */ /* 0x000fe4000ff5e03f */
[----:B------:R-:W-:Y:S02]  /*00e0*/  UIADD3.X UR7, URZ, UR5, URZ, UP0, !UPT ;  /* 0x000000053f077290 */ /* 0x000fe400087fe43f */
[----:B------:R-:W-:-:S02]  /*00f0*/  UIADD3.X UR9, URZ, UR5, URZ, UP1, !UPT ;  /* 0x000000053f097290 */ /* 0x000fc40008ffe43f */
[----:B------:R-:W-:-:S05]  /*0100*/  UIADD3.X UR5, URZ, UR5, URZ, UP2, !UPT ;  /* 0x000000053f057290 */ /* 0x000fca00097fe43f */
[----:B------:R0:W-:Y:S02]  /*0110*/  UTMACCTL.PF [UR6] ;  /* 0x00000000060079b9 */ /* 0x0001e40008040000 */
[----:B------:R0:W-:Y:S02]  /*0120*/  UTMACCTL.PF [UR8] ;  /* 0x00000000080079b9 */ /* 0x0001e40008040000 */
[----:B------:R0:W-:Y:S02]  /*0130*/  UTMACCTL.PF [UR4] ;  /* 0x00000000040079b9 */ /* 0x0001e40008040000 */
[----:B0-----:R-:W-:Y:S01]  /*0140*/  NOP ;  /* 0x0000000000007918 */ /* 0x001fe20000000000 */
.L_x_1:
[----:B------:R-:W-:Y:S05]  /*0150*/  BSYNC B0 ;  /* 0x0000000000007941 */ /* 0x000fea0003800000 */
.L_x_0:
[----:B------:R-:W0:Y:S02]  /*0160*/  SHFL.IDX PT, R4, R2, RZ, 0x1f ;  /* 0x00001fff02047589 */ /* 0x000e2400000e0000 */
[----:B0-----:R-:W-:-:S13]  /*0170*/  ISETP.NE.AND P0, PT, R4, RZ, PT ;  /* 0x000000ff0400720c */ /* 0x001fda0003f05270 */
[----:B------:R-:W-:Y:S05]  /*0180*/  @P0 BRA `(.L_x_2) ;  /* 0x0000000000cc0947 */ /* 0x000fea0003800000 */
[----:B------:R-:W-:Y:S01]  /*0190*/  ELECT P0, URZ, PT ;  /* 0x00000000003f782f */ /* 0x000fe20003800000 */
[----:B------:R-:W-:-:S12]  /*01a0*/  BSSY B0, `(.L_x_2) ;  /* 0x0000031000007945 */ /* 0x000fd80003800000 */
[----:B------:R-:W-:Y:S05]  /*01b0*/  @!P0 BRA `(.L_x_3) ;  /* 0x0000000000bc8947 */ /* 0x000fea0003800000 */
[----:B------:R-:W0:Y:S01]  /*01c0*/  S2UR UR8, SR_CgaCtaId ;  /* 0x00000000000879c3 */ /* 0x000e220000008800 */
[----:B------:R-:W-:Y:S01]  /*01d0*/  UMOV UR4, 0x400 ;  /* 0x0000040000047882 */ /* 0x000fe20000000000 */
[----:B------:R-:W-:Y:S01]  /*01e0*/  UMOV UR5, 0x1 ;  /* 0x0000000100057882 */ /* 0x000fe20000000000 */
[----:B------:R-:W-:Y:S02]  /*01f0*/  UMOV UR6, 0x4 ;  /* 0x0000000400067882 */ /* 0x000fe40000000000 */
[----:B------:R-:W-:-:S04]  /*0200*/  UIADD3 UR6, -UR6, 0x100000, URZ ;  /* 0x0010000006067890 */ /* 0x000fc8000fffe13f */
[----:B------:R-:W-:Y:S02]  /*0210*/  USHF.L.U32 UR7, UR6, 0xb, URZ ;  /* 0x0000000b06077899 */ /* 0x000fe4000800063f */
[----:B------:R-:W-:Y:S02]  /*0220*/  USHF.L.U32 UR6, UR6, 0x1, URZ ;  /* 0x0000000106067899 */ /* 0x000fe4000800063f */
[----:B0-----:R-:W-:Y:S02]  /*0230*/  ULEA UR8, UR8, UR4, 0x18 ;  /* 0x0000000408087291 */ /* 0x001fe4000f8ec03f */
[----:B------:R-:W-:-:S04]  /*0240*/  UIADD3 UR4, -UR5, 0x100000, URZ ;  /* 0x0010000005047890 */ /* 0x000fc8000fffe13f */
[----:B------:R-:W-:Y:S02]  /*0250*/  USHF.L.U32 UR5, UR4, 0xb, URZ ;  /* 0x0000000b04057899 */ /* 0x000fe4000800063f */
[----:B------:R-:W-:Y:S01]  /*0260*/  USHF.L.U32 UR4, UR4, 0x1, URZ ;  /* 0x0000000104047899 */ /* 0x000fe2000800063f */
[----:B------:R-:W0:Y:S11]  /*0270*/  FENCE.VIEW.ASYNC.S ;  /* 0x00000000000073c6 */ /* 0x000e360000000000 */
[----:B0-----:R0:W1:Y:S01]  /*0280*/  SYNCS.EXCH.64 URZ, [UR8], UR4 ;  /* 0x00000004083f75b2 */ /* 0x0010620008000100 */
[----:B------:R0:W2:Y:S01]  /*0290*/  SYNCS.EXCH.64 URZ, [UR8+0x88], UR6 ;  /* 0x00008806083f75b2 */ /* 0x0000a20008000100 */
[----:B------:R0:W3:Y:S01]  /*02a0*/  SYNCS.EXCH.64 URZ, [UR8+0x8], UR4 ;  /* 0x00000804083f75b2 */ /* 0x0000e20008000100 */
[----:B------:R0:W4:Y:S01]  /*02b0*/  SYNCS.EXCH.64 URZ, [UR8+0x90], UR6 ;  /* 0x00009006083f75b2 */ /* 0x0001220008000100 */
[----:B------:R0:W0:Y:S01]  /*02c0*/  SYNCS.EXCH.64 URZ, [UR8+0x10], UR4 ;  /* 0x00001004083f75b2 */ /* 0x0000220008000100 */
        /* <DEDUP_REMOVED lines=29> */
[----:B-1234-:R-:W-:Y:S01]  /*04a0*/  NOP ;  /* 0x0000000000007918 */ /* 0x01efe20000000000 */
.L_x_3:
[----:B0-----:R-:W-:Y:S05]  /*04b0*/  BSYNC B0 ;  /* 0x0000000000007941 */ /* 0x001fea0003800000 */
.L_x_2:
[----:B------:R-:W0:Y:S01]  /*04c0*/  S2UR UR8, SR_CTAID.X ;  /* 0x00000000000879c3 */ /* 0x000e220000002500 */
[----:B------:R-:W-:Y:S01]  /*04d0*/  SHF.R.S32.HI R5, RZ, 0x1f, R0 ;  /* 0x0000001fff057819 */ /* 0x000fe20000011400 */
[----:B------:R-:W1:Y:S01]  /*04e0*/  SHFL.IDX PT, R2, R2, RZ, 0x1f ;  /* 0x00001fff02027589 */ /* 0x000e6200000e0000 */
[----:B------:R-:W-:Y:S02]  /*04f0*/  ELECT P0, URZ, PT ;  /* 0x00000000003f782f */ /* 0x000fe40003800000 */
[----:B------:R-:W-:Y:S01]  /*0500*/  SHF.R.S32.HI R13, RZ, 0x1f, R4 ;  /* 0x0000001fff0d7819 */ /* 0x000fe20000011404 */
[----:B------:R-:W-:Y:S01]  /*0510*/  ULDC UR4, c[0x0][0x150] ;  /* 0x0000540000047ab9 */ /* 0x000fe20000000800 */
[----:B------:R-:W-:Y:S01]  /*0520*/  LEA.HI R5, R5, R0, RZ, 0x7 ;  /* 0x0000000005057211 */ /* 0x000fe200078f38ff */
[----:B------:R-:W2:Y:S01]  /*0530*/  S2R R10, SR_CTAID.Y ;  /* 0x00000000000a7919 */ /* 0x000ea20000002600 */
[----:B------:R-:W3:Y:S01]  /*0540*/  LDC R14, c[0x0][0x144] ;  /* 0x00005100ff0e7b82 */ /* 0x000ee20000000800 */
[----:B------:R-:W-:Y:S01]  /*0550*/  LEA.HI R13, R13, R4, RZ, 0x2 ;  /* 0x000000040d0d7211 */ /* 0x000fe200078f10ff */
[----:B------:R-:W-:Y:S01]  /*0560*/  VIADD R18, R3, 0xffffffff ;  /* 0xffffffff03127836 */ /* 0x000fe20000000000 */
[----:B------:R-:W-:Y:S01]  /*0570*/  LOP3.LUT R5, R5, 0xffffff80, RZ, 0xc0, !PT ;  /* 0xffffff8005057812 */ /* 0x000fe200078ec0ff */
[----:B------:R-:W-:Y:S01]  /*0580*/  NOP ;  /* 0x0000000000007918 */ /* 0x000fe20000000000 */
[----:B------:R-:W-:Y:S01]  /*0590*/  LOP3.LUT R13, R13, 0x3ffffffc, RZ, 0xc0, !PT ;  /* 0x3ffffffc0d0d7812 */ /* 0x000fe200078ec0ff */
[----:B------:R-:W-:Y:S01]  /*05a0*/  NOP ;  /* 0x0000000000007918 */ /* 0x000fe20000000000 */
[----:B------:R-:W-:Y:S01]  /*05b0*/  ISETP.GE.U32.AND P5, PT, R18, 0x2, PT ;  /* 0x000000021200780c */ /* 0x000fe20003fa6070 */
[----:B------:R-:W-:Y:S01]  /*05c0*/  IMAD.IADD R5, R0, 0x1, -R5 ;  /* 0x0000000100057824 */ /* 0x000fe200078e0a05 */
[----:B------:R-:W4:Y:S01]  /*05d0*/  LDC R16, c[0x0][0x140] ;  /* 0x00005000ff107b82 */ /* 0x000f220000000800 */
[----:B------:R-:W-:Y:S01]  /*05e0*/  IMAD.IADD R4, R4, 0x1, -R13 ;  /* 0x0000000104047824 */ /* 0x000fe200078e0a0d */
[----:B------:R-:W-:-:S02]  /*05f0*/  ISETP.NE.AND P2, PT, R3, RZ, PT ;  /* 0x000000ff0300720c */ /* 0x000fc40003f45270 */
[----:B------:R-:W-:Y:S02]  /*0600*/  SHF.R.S32.HI R6, RZ, 0x1f, R5 ;  /* 0x0000001fff067819 */ /* 0x000fe40000011405 */
[----:B------:R-:W-:Y:S02]  /*0610*/  LOP3.LUT P6, RZ, R5, 0x7, RZ, 0xc0, !PT ;  /* 0x0000000705ff7812 */ /* 0x000fe400078cc0ff */
[----:B0-----:R-:W-:Y:S02]  /*0620*/  I2FP.F32.U32 R7, UR8 ;  /* 0x0000000800077c45 */ /* 0x001fe40008201000 */
[----:B------:R-:W-:Y:S02]  /*0630*/  LEA.HI R6, R6, R5, RZ, 0x3 ;  /* 0x0000000506067211 */ /* 0x000fe400078f18ff */
[----:B-1----:R-:W-:Y:S01]  /*0640*/  ISETP.NE.OR P0, PT, R2, RZ, !P0 ;  /* 0x000000ff0200720c */ /* 0x002fe20004705670 */
[----:B------:R-:W-:Y:S01]  /*0650*/  FMUL R12, R7, UR4 ;  /* 0x00000004070c7c20 */ /* 0x000fe20008400000 */
[--C-:B------:R-:W-:Y:S01]  /*0660*/  SHF.R.S32.HI R2, RZ, 0x3, R6.reuse ;  /* 0x00000003ff027819 */ /* 0x100fe20000011406 */
[----:B------:R-:W-:Y:S01]  /*0670*/  ULDC UR4, c[0x0][0x154] ;  /* 0x0000550000047ab9 */ /* 0x000fe20000000800 */
[----:B------:R-:W-:-:S03]  /*0680*/  SHF.R.S32.HI R7, RZ, 0x1f, R6 ;  /* 0x0000001fff077819 */ /* 0x000fc60000011406 */
[----:B------:R-:W0:Y:S01]  /*0690*/  F2I.U32.TRUNC.NTZ R12, R12 ;  /* 0x0000000c000c7305 */ /* 0x000e22000020f000 */
[----:B------:R-:W-:Y:S02]  /*06a0*/  LEA.HI R7, R7, R2, RZ, 0x2 ;  /* 0x0000000207077211 */ /* 0x000fe400078f10ff */
[----:B--2---:R-:W-:Y:S02]  /*06b0*/  I2FP.F32.U32 R6, R10 ;  /* 0x0000000a00067245 */ /* 0x004fe40000201000 */
[----:B------:R-:W-:Y:S01]  /*06c0*/  LOP3.LUT R7, R7, 0xfffffffc, RZ, 0xc0, !PT ;  /* 0xfffffffc07077812 */ /* 0x000fe200078ec0ff */
[----:B------:R-:W-:Y:S01]  /*06d0*/  VOTEU.ALL UP0, P0 ;  /* 0x00000000003f7886 */ /* 0x000fe20000000000 */
[----:B----4-:R-:W-:Y:S01]  /*06e0*/  ISETP.EQ.U32.AND P1, PT, R16, 0x1, PT ;  /* 0x000000011000780c */ /* 0x010fe20003f22070 */
[----:B------:R-:W-:Y:S01]  /*06f0*/  FMUL R6, R6, UR4 ;  /* 0x0000000406067c20 */ /* 0x000fe20008400000 */
[----:B------:R-:W-:Y:S01]  /*0700*/  UMOV UR4, 0x20 ;  /* 0x0000002000047882 */ /* 0x000fe20000000000 */
[----:B------:R-:W-:Y:S01]  /*0710*/  IMAD.IADD R7, R2, 0x1, -R7 ;  /* 0x0000000102077824 */ /* 0x000fe200078e0a07 */
[----:B------:R-:W1:Y:S01]  /*0720*/  @!UP0 S2UR UR7, SR_CgaCtaId ;  /* 0x00000000000789c3 */ /* 0x000e620000008800 */
[----:B------:R-:W-:Y:S01]  /*0730*/  SHF.R.S32.HI R2, RZ, 0x1f, R9 ;  /* 0x0000001fff027819 */ /* 0x000fe20000011409 */
[----:B------:R-:W-:Y:S01]  /*0740*/  @!UP0 UMOV UR6, 0x400 ;  /* 0x0000040000068882 */ /* 0x000fe20000000000 */
[----:B------:R-:W-:Y:S01]  /*0750*/  IMAD R7, R4, 0x4, R7 ;  /* 0x0000000404077824 */ /* 0x000fe200078e0207 */
[----:B------:R-:W2:Y:S01]  /*0760*/  F2I.U32.TRUNC.NTZ R6, R6 ;  /* 0x0000000600067305 */ /* 0x000ea2000020f000 */
[----:B0-----:R-:W-:Y:S01]  /*0770*/  IMAD.MOV R13, RZ, RZ, -R12 ;  /* 0x000000ffff0d7224 */ /* 0x001fe200078e0a0c */
[----:B------:R-:W-:Y:S01]  /*0780*/  LEA.HI R2, R2, R9, RZ, 0x2 ;  /* 0x0000000902027211 */ /* 0x000fe200078f10ff */
[----:B------:R-:W-:-:S04]  /*0790*/  @!UP0 UIADD3 UR4, -UR4, 0x100000, URZ ;  /* 0x0010000004048890 */ /* 0x000fc8000fffe13f */
[----:B------:R-:W-:Y:S02]  /*07a0*/  @!UP0 USHF.L.U32 UR5, UR4, 0xb, URZ ;  /* 0x0000000b04058899 */ /* 0x000fe4000800063f */
[----:B------:R-:W-:Y:S01]  /*07b0*/  @!UP0 USHF.L.U32 UR4, UR4, 0x1, URZ ;  /* 0x0000000104048899 */ /* 0x000fe2000800063f */
[----:B------:R-:W-:Y:S01]  /*07c0*/  LEA.HI R4, R7, R7, RZ, 0x1 ;  /* 0x0000000707047211 */ /* 0x000fe200078f08ff */
[----:B---3--:R-:W-:Y:S01]  /*07d0*/  IMAD R12, R14, R13, UR8 ;  /* 0x000000080e0c7e24 */ /* 0x008fe2000f8e020d */
[----:B------:R-:W-:Y:S01]  /*07e0*/  LOP3.LUT R2, R2, 0xfffffffc, RZ, 0xc0, !PT ;  /* 0xfffffffc02027812 */ /* 0x000fe200078ec0ff */
[----:B------:R-:W0:Y:S01]  /*07f0*/  LDC R13, c[0x0][0x148] ;  /* 0x00005200ff0d7b82 */ /* 0x000e220000000800 */
[----:B------:R-:W-:Y:S01]  /*0800*/  LOP3.LUT R4, R4, 0xfffffffe, RZ, 0xc0, !PT ;  /* 0xfffffffe04047812 */ /* 0x000fe200078ec0ff */
[----:B------:R-:W-:Y:S02]  /*0810*/  VOTEU.ALL UP1, P0 ;  /* 0x00000000003f7886 */ /* 0x000fe40000020000 */
[----:B------:R-:W-:-:S02]  /*0820*/  IMAD.IADD R9, R9, 0x1, -R2 ;  /* 0x0000000109097824 */ /* 0x000fc400078e0a02 */
[C---:B------:R-:W-:Y:S02]  /*0830*/  IMAD.IADD R15, R7.reuse, 0x1, -R4 ;  /* 0x00000001070f7824 */ /* 0x040fe400078e0a04 */
[----:B------:R-:W-:Y:S01]  /*0840*/  IMAD.SHL.U32 R4, R7, 0x4, RZ ;  /* 0x0000000407047824 */ /* 0x000fe200078e00ff */
[----:B------:R-:W-:Y:S01]  /*0850*/  ISETP.NE.AND P4, PT, R9, 0x3, PT ;  /* 0x000000030900780c */ /* 0x000fe20003f85270 */
[----:B--2---:R-:W-:Y:S01]  /*0860*/  IMAD.MOV R22, RZ, RZ, -R6 ;  /* 0x000000ffff167224 */ /* 0x004fe200078e0a06 */
[----:B------:R-:W-:Y:S01]  /*0870*/  ISETP.NE.AND P3, PT, R15, R12, PT ;  /* 0x0000000c0f00720c */ /* 0x000fe20003f65270 */
[----:B------:R-:W-:Y:S01]  /*0880*/  IMAD.MOV.U32 R6, RZ, RZ, 0x1 ;  /* 0x00000001ff067424 */ /* 0x000fe200078e00ff */
[----:B-1----:R-:W-:Y:S01]  /*0890*/  @!UP0 ULEA UR6, UR7, UR6, 0x18 ;  /* 0x0000000607068291 */ /* 0x002fe2000f8ec03f */
[----:B------:R-:W-:Y:S01]  /*08a0*/  LOP3.LUT R7, R7, 0xc, R4, 0x78, !PT ;  /* 0x0000000c07077812 */ /* 0x000fe200078e7804 */
[----:B------:R-:W-:Y:S01]  /*08b0*/  VOTEU.ALL UP0, P0 ;  /* 0x00000000003f7886 */ /* 0x000fe20000000000 */
[----:B------:R-:W-:-:S04]  /*08c0*/  ISETP.EQ.OR P0, PT, R9, RZ, !P4 ;  /* 0x000000ff0900720c */ /* 0x000fc80006702670 */
[----:B------:R-:W-:-:S04]  /*08d0*/  ISETP.EQ.AND P0, PT, R3, RZ, P0 ;  /* 0x000000ff0300720c */ /* 0x000fc80000702270 */
[----:B------:R-:W-:Y:S01]  /*08e0*/  @P3 LEA.HI R2, R7, R7, RZ, 0x1 ;  /* 0x0000000707023211 */ /* 0x000fe200078f08ff */
[----:B0-----:R-:W-:Y:S01]  /*08f0*/  IMAD R15, R13, R22, R10 ;  /* 0x000000160d0f7224 */ /* 0x001fe200078e020a */
[----:B------:R-:W-:Y:S01]  /*0900*/  SEL R4, RZ, 0x1, !P0 ;  /* 0x00000001ff047807 */ /* 0x000fe20004000000 */
[----:B------:R-:W0:Y:S02]  /*0910*/  FENCE.VIEW.ASYNC.S ;  /* 0x00000000000073c6 */ /* 0x000e240000000000 */
[----:B0-----:R0:W1:Y:S01]  /*0920*/  @!UP0 SYNCS.EXCH.64 URZ, [UR6+0x120], UR4 ;  /* 0x00012004063f85b2 */ /* 0x0010620008000100 */
[----:B------:R-:W-:Y:S02]  /*0930*/  @P3 SHF.R.S32.HI R2, RZ, 0x1, R2 ;  /* 0x00000001ff023819 */ /* 0x000fe40000011402 */
[----:B------:R-:W-:Y:S02]  /*0940*/  ISETP.LT.U32.AND P0, PT, R7, 0x2, !P6 ;  /* 0x000000020700780c */ /* 0x000fe40007701070 */
[----:B------:R-:W-:-:S02]  /*0950*/  @P3 ISETP.NE.AND P4, PT, R2, R15, PT ;  /* 0x0000000f0200320c */ /* 0x000fc40003f85270 */
[----:B------:R-:W-:Y:S02]  /*0960*/  SEL R4, R4, 0x2, P5 ;  /* 0x0000000204047807 */ /* 0x000fe40002800000 */
[----:B------:R-:W-:Y:S02]  /*0970*/  SEL R5, RZ, 0x1, !P0 ;  /* 0x00000001ff057807 */ /* 0x000fe40004000000 */
[----:B------:R-:W-:Y:S01]  /*0980*/  @P3 SEL R6, RZ, 0x1, P4 ;  /* 0x00000001ff063807 */ /* 0x000fe20002000000 */
[----:B------:R0:W2:Y:S01]  /*0990*/  @!UP1 SYNCS.EXCH.64 URZ, [UR6+0x128], UR4 ;  /* 0x00012804063f95b2 */ /* 0x0000a20008000100 */
[----:B------:R-:W-:Y:S01]  /*09a0*/  NOP ;  /* 0x0000000000007918 */ /* 0x000fe20000000000 */
[----:B------:R-:W-:Y:S05]  /*09b0*/  @!P1 BRA `(.L_x_4) ;  /* 0x0000000000089947 */ /* 0x000fea0003800000 */
[----:B-12---:R-:W-:Y:S01]  /*09c0*/  UCGABAR_ARV ;  /* 0x00000000000079c7 */ /* 0x006fe20008000000 */
[----:B------:R-:W-:Y:S05]  /*09d0*/  BRA `(.L_x_5) ;  /* 0x0000000000047947 */ /* 0x000fea0003800000 */
.L_x_4:
[----:B-12---:R-:W-:Y:S01]  /*09e0*/  NOP ;  /* 0x0000000000007918 */ /* 0x006fe20000000000 */
.L_x_5:
[----:B------:R-:W1:Y:S01]  /*09f0*/  LDC R2, c[0x0][0x75c] ;  /* 0x0001d700ff027b82 */ /* 0x000e620000000800 */
[----:B------:R-:W-:Y:S01]  /*0a00*/  IMAD.MOV.U32 R3, RZ, RZ, RZ ;  /* 0x000000ffff037224 */ /* 0x000fe200078e00ff */
[----:B-1----:R-:W-:Y:S01]  /*0a10*/  ISETP.NE.AND P3, PT, R2, 0x1, PT ;  /* 0x000000010200780c */ /* 0x002fe20003f65270 */
[----:B------:R-:W-:-:S12]  /*0a20*/  IMAD.U32 R2, RZ, RZ, UR8 ;  /* 0x00000008ff027e24 */ /* 0x000fd8000f8e00ff */
[----:B------:R-:W1:Y:S01]  /*0a30*/  @P3 LDC R17, c[0x0][0x10] ;  /* 0x00000400ff113b82 */ /* 0x000e620000000800 */
[----:B------:R-:W-:Y:S02]  /*0a40*/  @P3 IMAD.MOV.U32 R11, RZ, RZ, RZ ;  /* 0x000000ffff0b3224 */ /* 0x000fe400078e00ff */
[----:B------:R-:W-:-:S05]  /*0a50*/  @P3 IMAD.MOV.U32 R19, RZ, RZ, RZ ;  /* 0x000000ffff133224 */ /* 0x000fca00078e00ff */
[----:B------:R-:W2:Y:S01]  /*0a60*/  @!P3 LDC R15, c[0x0][0xc] ;  /* 0x00000300ff0fbb82 */ /* 0x000ea20000000800 */
[----:B-1----:R-:W-:-:S04]  /*0a70*/  @P3 IMAD.WIDE.U32 R16, R17, UR8, R10 ;  /* 0x0000000811103c25 */ /* 0x002fc8000f8e000a */
[----:B--2---:R-:W-:-:S04]  /*0a80*/  @!P3 IMAD.WIDE.U32 R14, R10, R15, R2 ;  /* 0x0000000f0a0eb225 */ /* 0x004fc800078e0002 */
[----:B------:R-:W-:Y:S02]  /*0a90*/  @P3 IMAD.MOV.U32 R2, RZ, RZ, R16 ;  /* 0x000000ffff023224 */ /* 0x000fe400078e0010 */
[----:B------:R-:W-:Y:S02]  /*0aa0*/  @P3 IMAD.IADD R3, R17, 0x1, R19 ;  /* 0x0000000111033824 */ /* 0x000fe400078e0213 */
[----:B------:R-:W-:Y:S02]  /*0ab0*/  @!P3 IMAD.MOV.U32 R2, RZ, RZ, R14 ;  /* 0x000000ffff02b224 */ /* 0x000fe400078e000e */
[----:B------:R-:W-:Y:S01]  /*0ac0*/  @!P3 IMAD.MOV.U32 R3, RZ, RZ, R15 ;  /* 0x000000ffff03b224 */ /* 0x000fe200078e000f */
[----:B------:R-:W-:Y:S06]  /*0ad0*/  @!P1 BRA `(.L_x_6) ;  /* 0x00000000000c9947 */ /* 0x000fec0003800000 */
[----:B------:R-:W-:Y:S01]  /*0ae0*/  UCGABAR_WAIT ;  /* 0x0000000000007dc7 */ /* 0x000fe20008000000 */
[----:B------:R-:W-:Y:S01]  /*0af0*/  CCTL.IVALL ;  /* 0x00000000ff00798f */ /* 0x000fe20002000000 */
[----:B------:R-:W-:Y:S05]  /*0b00*/  BRA `(.L_x_7) ;  /* 0x0000000000047947 */ /* 0x000fea0003800000 */
.L_x_6:
[----:B------:R-:W-:Y:S06]  /*0b10*/  BAR.SYNC.DEFER_BLOCKING 0x0 ;  /* 0x0000000000007b1d */ /* 0x000fec0000010000 */
.L_x_7:
[----:B------:R-:W-:Y:S05]  /*0b20*/  @!P2 BRA `(.L_x_8) ;  /* 0x0000006000d4a947 */ /* 0x000fea0003800000 */
[----:B------:R-:W-:-:S13]  /*0b30*/  ISETP.GT.U32.AND P0, PT, R18, 0x1, PT ;  /* 0x000000011200780c */ /* 0x000fda0003f04070 */
[----:B0-----:R-:W-:Y:S05]  /*0b40*/  @P0 EXIT ;  /* 0x000000000000094d */ /* 0x001fea0003800000 */
[----:B------:R-:W-:Y:S01]  /*0b50*/  ULDC.64 UR4, c[0x0][0x750] ;  /* 0x0001d40000047ab9 */ /* 0x000fe20000000a00 */
[----:B------:R-:W-:Y:S01]  /*0b60*/  PRMT R15, RZ, 0x7610, R15 ;  /* 0x00007610ff0f7816 */ /* 0x000fe2000000000f */
[----:B------:R-:W-:Y:S01]  /*0b70*/  IMAD.MOV.U32 R16, RZ, RZ, -0x1 ;  /* 0xffffffffff107424 */ /* 0x000fe200078e00ff */
[----:B------:R-:W-:Y:S01]  /*0b80*/  ISETP.GE.U32.AND P0, PT, R2, UR4, PT ;  /* 0x0000000402007c0c */ /* 0x000fe2000bf06070 */
[----:B------:R-:W-:Y:S02]  /*0b90*/  IMAD.MOV.U32 R20, RZ, RZ, -0x1 ;  /* 0xffffffffff147424 */ /* 0x000fe400078e00ff */
[----:B------:R-:W-:Y:S01]  /*0ba0*/  IMAD.MOV.U32 R14, RZ, RZ, -0x1 ;  /* 0xffffffffff0e7424 */ /* 0x000fe200078e00ff */
[----:B------:R-:W-:-:S13]  /*0bb0*/  ISETP.GE.U32.AND.EX P0, PT, R3, UR5, PT, P0 ;  /* 0x0000000503007c0c */ /* 0x000fda000bf06100 */
[----:B------:R-:W-:Y:S05]  /*0bc0*/  @P0 BRA `(.L_x_9) ;  /* 0x0000000400280947 */ /* 0x000fea0003800000 */
[----:B------:R-:W0:Y:S01]  /*0bd0*/  LDC.64 R24, c[0x0][0x728] ;  /* 0x0001ca00ff187b82 */ /* 0x000e220000000a00 */
[----:B------:R-:W-:Y:S02]  /*0be0*/  IMAD.MOV.U32 R14, RZ, RZ, R2 ;  /* 0x000000ffff0e7224 */ /* 0x000fe400078e0002 */
[----:B------:R-:W-:-:S05]  /*0bf0*/  IMAD.MOV.U32 R15, RZ, RZ, R3 ;  /* 0x000000ffff0f7224 */ /* 0x000fca00078e0003 */
[----:B------:R-:W1:Y:S08]  /*0c00*/  LDC R20, c[0x0][0x730] ;  /* 0x0001cc00ff147b82 */ /* 0x000e700000000800 */
[----:B------:R-:W2:Y:S01]  /*0c10*/  LDC.64 R26, c[0x0][0x720] ;  /* 0x0001c800ff1a7b82 */ /* 0x000ea20000000a00 */
[----:B0-----:R-:W-:-:S04]  /*0c20*/  ISETP.NE.U32.AND P0, PT, R24, RZ, PT ;  /* 0x000000ff1800720c */ /* 0x001fc80003f05070 */
[----:B------:R-:W-:-:S13]  /*0c30*/  ISETP.NE.AND.EX P0, PT, R25, RZ, PT, P0 ;  /* 0x000000ff1900720c */ /* 0x000fda0003f05300 */
[----:B-12---:R-:W-:Y:S05]  /*0c40*/  @!P0 BRA `(.L_x_10) ;  /* 0x0000000000288947 */ /* 0x006fea0003800000 */
[----:B------:R-:W0:Y:S02]  /*0c50*/  LDC R9, c[0x0][0x734] ;  /* 0x0001cd00ff097b82 */ /* 0x000e240000000800 */
[----:B0-----:R-:W-:-:S05]  /*0c60*/  IADD3 R9, P0, R2, R9, RZ ;  /* 0x0000000902097210 */ /* 0x001fca0007f1e0ff */
[----:B------:R-:W-:-:S04]  /*0c70*/  IMAD.X R21, RZ, RZ, R3, P0 ;  /* 0x000000ffff157224 */ /* 0x000fc800000e0603 */
[----:B------:R-:W-:-:S04]  /*0c80*/  IMAD.WIDE.U32 R14, R21, R24, RZ ;  /* 0x00000018150e7225 */ /* 0x000fc800078e00ff */
[----:B------:R-:W-:-:S04]  /*0c90*/  IMAD.WIDE.U32 R16, P0, R9, R25, R14 ;  /* 0x0000001909107225 */ /* 0x000fc8000780000e */
[----:B------:R-:W-:-:S04]  /*0ca0*/  IMAD.WIDE.U32 R14, R9, R24, RZ ;  /* 0x00000018090e7225 */ /* 0x000fc800078e00ff */
[----:B------:R-:W-:Y:S01]  /*0cb0*/  IMAD.X R19, RZ, RZ, RZ, P0 ;  /* 0x000000ffff137224 */ /* 0x000fe200000e06ff */
[----:B------:R-:W-:Y:S01]  /*0cc0*/  IADD3 RZ, P0, R15, R16, RZ ;  /* 0x000000100fff7210 */ /* 0x000fe20007f1e0ff */
[----:B------:R-:W-:-:S04]  /*0cd0*/  IMAD.MOV.U32 R18, RZ, RZ, R17 ;  /* 0x000000ffff127224 */ /* 0x000fc800078e0011 */
[----:B------:R-:W-:-:S08]  /*0ce0*/  IMAD.WIDE.U32.X R14, R21, R25, R18, P0 ;  /* 0x00000019150e7225 */ /* 0x000fd000000e0412 */
.L_x_10:
[----:B------:R-:W0:Y:S01]  /*0cf0*/  LDC.64 R30, c[0x0][0x740] ;  /* 0x0001d000ff1e7b82 */ /* 0x000e220000000a00 */
[--C-:B------:R-:W-:Y:S01]  /*0d00*/  SHF.R.U64 R29, R14, R20, R15.reuse ;  /* 0x000000140e1d7219 */ /* 0x100fe2000000120f */
[----:B------:R-:W-:Y:S01]  /*0d10*/  IMAD R33, R13, R22, R10 ;  /* 0x000000160d217224 */ /* 0x000fe200078e020a */
[----:B------:R-:W-:Y:S01]  /*0d20*/  SHF.R.U32.HI R9, RZ, R20, R15 ;  /* 0x00000014ff097219 */ /* 0x000fe2000001160f */
[----:B------:R-:W-:Y:S01]  /*0d30*/  IMAD.MOV.U32 R25, RZ, RZ, 0x1 ;  /* 0x00000001ff197424 */ /* 0x000fe200078e00ff */
[----:B------:R-:W-:-:S03]  /*0d40*/  IADD3 R11, P0, RZ, -R29, RZ ;  /* 0x8000001dff0b7210 */ /* 0x000fc60007f1e0ff */
[----:B------:R-:W1:Y:S02]  /*0d50*/  LDC R24, c[0x0][0x718] ;  /* 0x0001c600ff187b82 */ /* 0x000e640000000800 */
[----:B------:R-:W-:Y:S02]  /*0d60*/  IMAD.X R9, RZ, RZ, ~R9, P0 ;  /* 0x000000ffff097224 */ /* 0x000fe400000e0e09 */
[----:B------:R-:W-:-:S04]  /*0d70*/  IMAD.WIDE.U32 R14, R11, R26, R2 ;  /* 0x0000001a0b0e7225 */ /* 0x000fc800078e0002 */
[----:B------:R-:W2:Y:S01]  /*0d80*/  LDC R20, c[0x0][0x708] ;  /* 0x0001c200ff147b82 */ /* 0x000ea20000000800 */
[----:B------:R-:W-:Y:S02]  /*0d90*/  IMAD R16, R9, R26, RZ ;  /* 0x0000001a09107224 */ /* 0x000fe400078e02ff */
[----:B------:R-:W-:Y:S02]  /*0da0*/  IMAD.MOV.U32 R9, RZ, RZ, -0x1 ;  /* 0xffffffffff097424 */ /* 0x000fe400078e00ff */
[----:B------:R-:W-:-:S03]  /*0db0*/  IMAD R11, R11, R27, R16 ;  /* 0x0000001b0b0b7224 */ /* 0x000fc600078e0210 */
[----:B------:R-:W3:Y:S01]  /*0dc0*/  LDC R28, c[0x0][0x758] ;  /* 0x0001d600ff1c7b82 */ /* 0x000ee20000000800 */
[----:B------:R-:W-:Y:S01]  /*0dd0*/  IMAD.IADD R11, R15, 0x1, R11 ;  /* 0x000000010f0b7824 */ /* 0x000fe200078e020b */
[----:B0-----:R-:W-:-:S04]  /*0de0*/  ISETP.NE.U32.AND P0, PT, R30, RZ, PT ;  /* 0x000000ff1e00720c */ /* 0x001fc80003f05070 */
[----:B------:R-:W-:Y:S02]  /*0df0*/  ISETP.NE.AND.EX P0, PT, R31, RZ, PT, P0 ;  /* 0x000000ff1f00720c */ /* 0x000fe40003f05300 */
[----:B------:R-:W0:Y:S01]  /*0e00*/  LDC R26, c[0x0][0x700] ;  /* 0x0001c000ff1a7b82 */ /* 0x000e220000000800 */
[-CC-:B-1----:R-:W-:Y:S02]  /*0e10*/  SHF.R.U64 R18, R14, R24.reuse, R11.reuse ;  /* 0x000000180e127219 */ /* 0x182fe4000000120b */
[----:B------:R-:W-:-:S05]  /*0e20*/  SHF.R.U32.HI R11, RZ, R24, R11 ;  /* 0x00000018ff0b7219 */ /* 0x000fca000001160b */
[----:B------:R-:W1:Y:S01]  /*0e30*/  LDC R21, c[0x0][0x748] ;  /* 0x0001d200ff157b82 */ /* 0x000e620000000800 */
[-CC-:B--2---:R-:W-:Y:S02]  /*0e40*/  SHF.R.U64 R24, R18, R20.reuse, R11.reuse ;  /* 0x0000001412187219 */ /* 0x184fe4000000120b */
[----:B------:R-:W-:-:S05]  /*0e50*/  SHF.R.U32.HI R11, RZ, R20, R11 ;  /* 0x00000014ff0b7219 */ /* 0x000fca000001160b */
[----:B------:R-:W2:Y:S01]  /*0e60*/  LDC R23, c[0x0][0x738] ;  /* 0x0001ce00ff177b82 */ /* 0x000ea20000000800 */
[-CC-:B---3--:R-:W-:Y:S02]  /*0e70*/  SHF.R.U64 R20, R24, R28.reuse, R11.reuse ;  /* 0x0000001c18147219 */ /* 0x188fe4000000120b */
[-C--:B------:R-:W-:Y:S02]  /*0e80*/  SHF.L.U32 R9, R9, R28.reuse, RZ ;  /* 0x0000001c09097219 */ /* 0x080fe400000006ff */
[----:B------:R-:W-:Y:S01]  /*0e90*/  SHF.R.U32.HI R11, RZ, R28, R11 ;  /* 0x0000001cff0b7219 */ /* 0x000fe2000001160b */
[----:B------:R-:W-:Y:S01]  /*0ea0*/  IMAD.MOV.U32 R10, RZ, RZ, R20 ;  /* 0x000000ffff0a7224 */ /* 0x000fe200078e0014 */
[----:B------:R-:W-:Y:S01]  /*0eb0*/  LOP3.LUT R13, RZ, R9, RZ, 0x33, !PT ;  /* 0x00000009ff0d7212 */ /* 0x000fe200078e33ff */
[----:B------:R-:W3:Y:S01]  /*0ec0*/  LDC R27, c[0x0][0x710] ;  /* 0x0001c400ff1b7b82 */ /* 0x000ee20000000800 */
[----:B------:R-:W-:Y:S05]  /*0ed0*/  @!P0 BRA `(.L_x_11) ;  /* 0x0000000000288947 */ /* 0x000fea0003800000 */
[----:B------:R-:W4:Y:S02]  /*0ee0*/  LDC R9, c[0x0][0x74c] ;  /* 0x0001d300ff097b82 */ /* 0x000f240000000800 */
[----:B----4-:R-:W-:-:S05]  /*0ef0*/  IADD3 R9, P0, R20, R9, RZ ;  /* 0x0000000914097210 */ /* 0x010fca0007f1e0ff */
        /* <DEDUP_REMOVED lines=8> */
.L_x_11:
[----:B-1----:R-:W-:Y:S01]  /*0f80*/  SHF.R.U64 R11, R10, R21, R11 ;  /* 0x000000150a0b7219 */ /* 0x002fe2000000120b */
[----:B------:R-:W-:Y:S01]  /*0f90*/  IMAD.MOV.U32 R15, RZ, RZ, 0x1 ;  /* 0x00000001ff0f7424 */ /* 0x000fe200078e00ff */
[----:B------:R-:W-:Y:S01]  /*0fa0*/  LOP3.LUT R10, R24, R13, RZ, 0xc0, !PT ;  /* 0x0000000d180a7212 */ /* 0x000fe200078ec0ff */
[----:B0-----:R-:W-:Y:S01]  /*0fb0*/  VIADD R13, R26, 0xffffffff ;  /* 0xffffffff1a0d7836 */ /* 0x001fe20000000000 */
[----:B------:R-:W-:Y:S01]  /*0fc0*/  SHF.L.U32 R9, R25, R28, RZ ;  /* 0x0000001c19097219 */ /* 0x000fe200000006ff */
[----:B------:R-:W-:Y:S01]  /*0fd0*/  IMAD.MOV R14, RZ, RZ, -R11 ;  /* 0x000000ffff0e7224 */ /* 0x000fe200078e0a0b */
[----:B------:R-:W-:Y:S02]  /*0fe0*/  SEL R12, R12, R33, !P3 ;  /* 0x000000210c0c7207 */ /* 0x000fe40005800000 */
[----:B------:R-:W-:Y:S01]  /*0ff0*/  LOP3.LUT R13, R18, R13, RZ, 0xc0, !PT ;  /* 0x0000000d120d7212 */ /* 0x000fe200078ec0ff */
[----:B------:R-:W-:Y:S02]  /*1000*/  IMAD R11, R9, R11, R10 ;  /* 0x0000000b090b7224 */ /* 0x000fe400078e020a */
[----:B--2---:R-:W-:-:S02]  /*1010*/  IMAD R9, R14, R23, R20 ;  /* 0x000000170e097224 */ /* 0x004fc400078e0214 */
[----:B---3--:R-:W-:Y:S02]  /*1020*/  IMAD R12, R11, R27, R12 ;  /* 0x0000001b0b0c7224 */ /* 0x008fe400078e020c */
[----:B------:R-:W-:Y:S02]  /*1030*/  IMAD R9, R9, R26, R13 ;  /* 0x0000001a09097224 */ /* 0x000fe400078e020d */
[----:B------:R-:W-:-:S03]  /*1040*/  IMAD.MOV.U32 R14, RZ, RZ, R29 ;  /* 0x000000ffff0e7224 */ /* 0x000fc600078e001d */
[----:B------:R-:W-:Y:S02]  /*1050*/  SEL R20, R9, R12, !P3 ;  /* 0x0000000c09147207 */ /* 0x000fe40005800000 */
[----:B------:R-:W-:-:S07]  /*1060*/  SEL R16, R12, R9, !P3 ;  /* 0x000000090c107207 */ /* 0x000fce0005800000 */
.L_x_9:
[----:B------:R-:W-:-:S08]  /*1070*/  NOP ;  /* 0x0000000000007918 */ /* 0x000fd00000000000 */
[----:B------:R-:W0:Y:S02]  /*1080*/  USETMAXREG.TRY_ALLOC.CTAPOOL UP0, 0xe8 ;  /* 0x000000e8000079c8 */ /* 0x000e240008000600 */
[----:B0-----:R-:W-:-:S13]  /*1090*/  PLOP3.LUT P0, PT, PT, PT, UP0, 0x80, 0x0 ;  /* 0x000000000000781c */ /* 0x001fda0003f0f008 */
[----:B------:R-:W-:Y:S05]  /*10a0*/  @!P0 BRA `(.L_x_9) ;  /* 0xfffffffc00f08947 */ /* 0x000fea000383ffff */
[----:B------:R-:W-:Y:S01]  /*10b0*/  ULDC.64 UR4, c[0x0][0x698] ;  /* 0x0001a60000047ab9 */ /* 0x000fe20000000a00 */
[----:B------:R-:W-:Y:S01]  /*10c0*/  ULDC.64 UR14, c[0x0][0x208] ;  /* 0x00008200000e7ab9 */ /* 0x000fe20000000a00 */
[----:B------:R-:W-:-:S04]  /*10d0*/  ISETP.NE.U32.AND P0, PT, RZ, UR4, PT ;  /* 0x00000004ff007c0c */ /* 0x000fc8000bf05070 */
[----:B------:R-:W-:-:S13]  /*10e0*/  ISETP.NE.AND.EX P0, PT, RZ, UR5, PT, P0 ;  /* 0x00000005ff007c0c */ /* 0x000fda000bf05300 */
[----:B------:R-:W-:Y:S05]  /*10f0*/  @!P0 BRA `(.L_x_12) ;  /* 0x00000000001c8947 */ /* 0x000fea0003800000 */
[----:B------:R-:W0:Y:S02]  /*1100*/  LDC.64 R10, c[0x0][0x698] ;  /* 0x0001a600ff0a7b82 */ /* 0x000e240000000a00 */
[----:B0-----:R-:W2:Y:S02]  /*1110*/  LDG.E.64 R10, desc[UR14][R10.64] ;  /* 0x0000000e0a0a7981 */ /* 0x001ea4000c1e1b00 */
[----:B--2---:R-:W-:-:S04]  /*1120*/  ISETP.NE.U32.AND P0, PT, R10, RZ, PT ;  /* 0x000000ff0a00720c */ /* 0x004fc80003f05070 */
[----:B------:R-:W-:-:S13]  /*1130*/  ISETP.NE.AND.EX P0, PT, R11, RZ, PT, P0 ;  /* 0x000000ff0b00720c */ /* 0x000fda0003f05300 */
[----:B------:R-:W-:Y:S05]  /*1140*/  @!P0 BRA `(.L_x_12) ;  /* 0x0000000000088947 */ /* 0x000fea0003800000 */
[----:B------:R0:W5:Y:S01]  /*1150*/  LD.E R9, desc[UR14][R10.64] ;  /* 0x0000000e0a097980 */ /* 0x000162000c101900 */
[----:B------:R-:W-:Y:S05]  /*1160*/  BRA `(.L_x_13) ;  /* 0x0000000000207947 */ /* 0x000fea0003800000 */
.L_x_12:
[----:B------:R-:W-:Y:S02]  /*1170*/  ULDC.64 UR4, c[0x0][0x688] ;  /* 0x0001a20000047ab9 */ /* 0x000fe40000000a00 */
[----:B------:R-:W-:-:S04]  /*1180*/  ISETP.NE.U32.AND P0, PT, RZ, UR4, PT ;  /* 0x00000004ff007c0c */ /* 0x000fc8000bf05070 */
[----:B------:R-:W-:-:S13]  /*1190*/  ISETP.NE.AND.EX P0, PT, RZ, UR5, PT, P0 ;  /* 0x00000005ff007c0c */ /* 0x000fda000bf05300 */
[----:B------:R-:W-:Y:S05]  /*11a0*/  @!P0 BRA `(.L_x_14) ;  /* 0x00000000000c8947 */ /* 0x000fea0003800000 */
[----:B------:R-:W0:Y:S02]  /*11b0*/  LDC.64 R10, c[0x0][0x688] ;  /* 0x0001a200ff0a7b82 */ /* 0x000e240000000a00 */
[----:B0-----:R1:W5:Y:S01]  /*11c0*/  LDG.E R9, desc[UR14][R10.64] ;  /* 0x0000000e0a097981 */ /* 0x001362000c1e1900 */
[----:B------:R-:W-:Y:S05]  /*11d0*/  BRA `(.L_x_13) ;  /* 0x0000000000047947 */ /* 0x000fea0003800000 */
.L_x_14:
[----:B------:R-:W2:Y:S02]  /*11e0*/  LDC R9, c[0x0][0x680] ;  /* 0x0001a000ff097b82 */ /* 0x000ea40000000800 */
.L_x_13:
[----:B------:R-:W-:Y:S02]  /*11f0*/  ULDC.64 UR4, c[0x0][0x6a0] ;  /* 0x0001a80000047ab9 */ /* 0x000fe40000000a00 */
[----:B------:R-:W-:-:S04]  /*1200*/  ISETP.NE.U32.AND P0, PT, RZ, UR4, PT ;  /* 0x00000004ff007c0c */ /* 0x000fc8000bf05070 */
[----:B------:R-:W-:-:S13]  /*1210*/  ISETP.NE.AND.EX P0, PT, RZ, UR5, PT, P0 ;  /* 0x00000005ff007c0c */ /* 0x000fda000bf05300 */
[----:B------:R-:W-:Y:S05]  /*1220*/  @!P0 BRA `(.L_x_15) ;  /* 0x00000000001c8947 */ /* 0x000fea0003800000 */
[----:B01----:R-:W0:Y:S02]  /*1230*/  LDC.64 R10, c[0x0][0x6a0] ;  /* 0x0001a800ff0a7b82 */ /* 0x003e240000000a00 */
[----:B0-----:R-:W3:Y:S02]  /*1240*/  LDG.E.64 R10, desc[UR14][R10.64] ;  /* 0x0000000e0a0a7981 */ /* 0x001ee4000c1e1b00 */
[----:B---3--:R-:W-:-:S04]  /*1250*/  ISETP.NE.U32.AND P0, PT, R10, RZ, PT ;  /* 0x000000ff0a00720c */ /* 0x008fc80003f05070 */
[----:B------:R-:W-:-:S13]  /*1260*/  ISETP.NE.AND.EX P0, PT, R11, RZ, PT, P0 ;  /* 0x000000ff0b00720c */ /* 0x000fda0003f05300 */
[----:B------:R-:W-:Y:S05]  /*1270*/  @!P0 BRA `(.L_x_15) ;  /* 0x0000000000088947 */ /* 0x000fea0003800000 */
[----:B------:R0:W5:Y:S01]  /*1280*/  LD.E R10, desc[UR14][R10.64] ;  /* 0x0000000e0a0a7980 */ /* 0x000162000c101900 */
[----:B------:R-:W-:Y:S05]  /*1290*/  BRA `(.L_x_16) ;  /* 0x0000000000207947 */ /* 0x000fea0003800000 */
.L_x_15:
[----:B------:R-:W-:Y:S02]  /*12a0*/  ULDC.64 UR4, c[0x0][0x690] ;  /* 0x0001a40000047ab9 */ /* 0x000fe40000000a00 */
[----:B------:R-:W-:-:S04]  /*12b0*/  ISETP.NE.U32.AND P0, PT, RZ, UR4, PT ;  /* 0x00000004ff007c0c */ /* 0x000fc8000bf05070 */
[----:B------:R-:W-:-:S13]  /*12c0*/  ISETP.NE.AND.EX P0, PT, RZ, UR5, PT, P0 ;  /* 0x00000005ff007c0c */ /* 0x000fda000bf05300 */
[----:B------:R-:W-:Y:S05]  /*12d0*/  @!P0 BRA `(.L_x_17) ;  /* 0x00000000000c8947 */ /* 0x000fea0003800000 */
[----:B01----:R-:W0:Y:S02]  /*12e0*/  LDC.64 R10, c[0x0][0x690] ;  /* 0x0001a400ff0a7b82 */ /* 0x003e240000000a00 */
[----:B0-----:R1:W5:Y:S01]  /*12f0*/  LDG.E R10, desc[UR14][R10.64] ;  /* 0x0000000e0a0a7981 */ /* 0x001362000c1e1900 */
[----:B------:R-:W-:Y:S05]  /*1300*/  BRA `(.L_x_16) ;  /* 0x0000000000047947 */ /* 0x000fea0003800000 */
.L_x_17:
[----:B01----:R-:W3:Y:S02]  /*1310*/  LDC R10, c[0x0][0x684] ;  /* 0x0001a100ff0a7b82 */ /* 0x003ee40000000800 */
.L_x_16:
[----:B------:R-:W-:-:S13]  /*1320*/  LOP3.LUT P0, RZ, R15, 0xff, RZ, 0xc0, !PT ;  /* 0x000000ff0fff7812 */ /* 0x000fda000780c0ff */
[----:B------:R-:W-:Y:S05]  /*1330*/  @!P0 EXIT ;  /* 0x000000000000894d */ /* 0x000fea0003800000 */
[----:B------:R-:W-:Y:S01]  /*1340*/  ULDC UR4, c[0x0][0x28c] ;  /* 0x0000a30000047ab9 */ /* 0x000fe20000000800 */
[----:B------:R-:W-:Y:S01]  /*1350*/  LOP3.LUT R94, R4, 0x1, RZ, 0xfc, !PT ;  /* 0x00000001045e7812 */ /* 0x000fe200078efcff */
[----:B------:R-:W-:-:S04]  /*1360*/  UIADD3 UR4, UR4, 0x3f, URZ ;  /* 0x0000003f04047890 */ /* 0x000fc8000fffe03f */
[----:B------:R-:W-:-:S04]  /*1370*/  USHF.R.S32.HI UR5, URZ, 0x1f, UR4 ;  /* 0x0000001f3f057899 */ /* 0x000fc80008011404 */
[----:B------:R-:W-:-:S03]  /*1380*/  ULEA.HI UR5, UR5, UR4, URZ, 0x6 ;  /* 0x0000000405057291 */ /* 0x000fc6000f8f303f */
[----:B------:R-:W-:Y:S01]  /*1390*/  UMOV UR4, URZ ;  /* 0x0000003f00047c82 */ /* 0x000fe20008000000 */
[----:B------:R-:W-:-:S03]  /*13a0*/  USHF.R.S32.HI UR6, URZ, 0x6, UR5 ;  /* 0x000000063f067899 */ /* 0x000fc60008011405 */
[----:B------:R-:W-:-:S09]  /*13b0*/  UMOV UR5, URZ ;  /* 0x0000003f00057c82 */ /* 0x000fd20008000000 */
.L_x_154:
[----:B01----:R-:W-:Y:S02]  /*13c0*/  LOP3.LUT R11, R0, 0x80, RZ, 0xc0, !PT ;  /* 0x00000080000b7812 */ /* 0x003fe400078ec0ff */
[----:B---3--:R-:W-:Y:S02]  /*13d0*/  CS2R R24, SRZ ;  /* 0x0000000000187805 */ /* 0x008fe4000001ff00 */
[----:B------:R-:W-:Y:S02]  /*13e0*/  CS2R R26, SRZ ;  /* 0x00000000001a7805 */ /* 0x000fe4000001ff00 */
[----:B------:R-:W-:Y:S02]  /*13f0*/  CS2R R28, SRZ ;  /* 0x00000000001c7805 */ /* 0x000fe4000001ff00 */
[----:B------:R-:W-:Y:S02]  /*1400*/  SHF.R.U32.HI R12, RZ, 0x7, R11 ;  /* 0x00000007ff0c7819 */ /* 0x000fe4000001160b */
[----:B------:R-:W-:-:S02]  /*1410*/  CS2R R30, SRZ ;  /* 0x00000000001e7805 */ /* 0x000fc4000001ff00 */
[----:B------:R-:W-:Y:S02]  /*1420*/  VIMNMX R11, RZ, UR6, PT ;  /* 0x00000006ff0b7c48 */ /* 0x000fe4000bfe0100 */
[----:B------:R-:W-:Y:S02]  /*1430*/  CS2R R32, SRZ ;  /* 0x0000000000207805 */ /* 0x000fe4000001ff00 */
[----:B------:R-:W-:Y:S02]  /*1440*/  CS2R R34, SRZ ;  /* 0x0000000000227805 */ /* 0x000fe4000001ff00 */
[----:B------:R-:W-:Y:S01]  /*1450*/  CS2R R36, SRZ ;  /* 0x0000000000247805 */ /* 0x000fe2000001ff00 */
[----:B------:R-:W0:Y:S01]  /*1460*/  SHFL.IDX PT, R12, R12, RZ, 0x1f ;  /* 0x00001fff0c0c7589 */ /* 0x000e2200000e0000 */
[----:B------:R-:W-:Y:S02]  /*1470*/  IADD3 R11, -R11, UR6, RZ ;  /* 0x000000060b0b7c10 */ /* 0x000fe4000fffe1ff */
[----:B------:R-:W-:-:S02]  /*1480*/  CS2R R38, SRZ ;  /* 0x0000000000267805 */ /* 0x000fc4000001ff00 */
[----:B------:R-:W-:Y:S02]  /*1490*/  CS2R R40, SRZ ;  /* 0x0000000000287805 */ /* 0x000fe4000001ff00 */
[----:B------:R-:W-:Y:S02]  /*14a0*/  CS2R R42, SRZ ;  /* 0x00000000002a7805 */ /* 0x000fe4000001ff00 */
[----:B------:R-:W-:Y:S02]  /*14b0*/  ISETP.GE.AND P0, PT, R11, 0x1, PT ;  /* 0x000000010b00780c */ /* 0x000fe40003f06270 */
[----:B------:R-:W-:Y:S02]  /*14c0*/  CS2R R44, SRZ ;  /* 0x00000000002c7805 */ /* 0x000fe4000001ff00 */
[----:B------:R-:W-:Y:S02]  /*14d0*/  CS2R R46, SRZ ;  /* 0x00000000002e7805 */ /* 0x000fe4000001ff00 */
[----:B------:R-:W-:-:S02]  /*14e0*/  CS2R R48, SRZ ;  /* 0x0000000000307805 */ /* 0x000fc4000001ff00 */
[----:B------:R-:W-:Y:S02]  /*14f0*/  CS2R R50, SRZ ;  /* 0x0000000000327805 */ /* 0x000fe4000001ff00 */
[----:B------:R-:W-:Y:S02]  /*1500*/  CS2R R52, SRZ ;  /* 0x0000000000347805 */ /* 0x000fe4000001ff00 */
[----:B------:R-:W-:Y:S02]  /*1510*/  CS2R R54, SRZ ;  /* 0x0000000000367805 */ /* 0x000fe4000001ff00 */
        /* <DEDUP_REMOVED lines=12> */
[----:B0-----:R-:W-:Y:S02]  /*15e0*/  R2UR UR7, R12 ;  /* 0x000000000c0772ca */ /* 0x001fe400000e0000 */
[----:B------:R-:W-:Y:S02]  /*15f0*/  CS2R R80, SRZ ;  /* 0x0000000000507805 */ /* 0x000fe4000001ff00 */
[----:B------:R-:W-:-:S02]  /*1600*/  CS2R R82, SRZ ;  /* 0x0000000000527805 */ /* 0x000fc4000001ff00 */
[----:B------:R-:W-:Y:S02]  /*1610*/  CS2R R84, SRZ ;  /* 0x0000000000547805 */ /* 0x000fe4000001ff00 */
[----:B------:R-:W-:Y:S01]  /*1620*/  CS2R R86, SRZ ;  /* 0x0000000000567805 */ /* 0x000fe2000001ff00 */
[----:B-----5:R-:W-:Y:S06]  /*1630*/  @!P0 BRA `(.L_x_18) ;  /* 0x0000000400188947 */ /* 0x020fec0003800000 */
[----:B------:R-:W0:Y:S01]  /*1640*/  S2UR UR10, SR_CgaCtaId ;  /* 0x00000000000a79c3 */ /* 0x000e220000008800 */
[----:B------:R-:W-:Y:S01]  /*1650*/  ULEA.HI UR8, UR7, UR7, URZ, 0x1 ;  /* 0x0000000707087291 */ /* 0x000fe2000f8f083f */
[----:B------:R-:W-:Y:S01]  /*1660*/  IMAD.U32 R17, RZ, RZ, UR4 ;  /* 0x00000004ff117e24 */ /* 0x000fe2000f8e00ff */
[----:B------:R-:W-:Y:S01]  /*1670*/  UMOV UR9, 0x400 ;  /* 0x0000040000097882 */ /* 0x000fe20000000000 */
[----:B------:R-:W-:Y:S01]  /*1680*/  IMAD.U32 R12, RZ, RZ, UR5 ;  /* 0x00000005ff0c7e24 */ /* 0x000fe2000f8e00ff */
[----:B------:R-:W-:Y:S02]  /*1690*/  ULOP3.LUT UR8, UR8, 0x1ffffe, URZ, 0xc0, !UPT ;  /* 0x001ffffe08087892 */ /* 0x000fe4000f8ec03f */
[----:B------:R-:W-:Y:S02]  /*16a0*/  UPLOP3.LUT UP0, UPT, UPT, UPT, UPT, 0x40, 0x0 ;  /* 0x000000000000789c */ /* 0x000fe40003f0e870 */
[----:B------:R-:W-:Y:S01]  /*16b0*/  UIADD3 UR8, UR7, -UR8, URZ ;  /* 0x8000000807087290 */ /* 0x000fe2000fffe03f */
[----:B------:R-:W-:Y:S01]  /*16c0*/  UMOV UR12, UR5 ;  /* 0x00000005000c7c82 */ /* 0x000fe20008000000 */
[----:B0-----:R-:W-:-:S04]  /*16d0*/  ULEA UR13, UR10, UR9, 0x18 ;  /* 0x000000090a0d7291 */ /* 0x001fc8000f8ec03f */
[----:B------:R-:W-:-:S04]  /*16e0*/  ULEA UR8, UR8, UR13, 0xb ;  /* 0x0000000d08087291 */ /* 0x000fc8000f8e583f */
[----:B------:R-:W-:-:S04]  /*16f0*/  UIADD3 UR8, UR8, 0x200, URZ ;  /* 0x0000020008087890 */ /* 0x000fc8000fffe03f */
[----:B------:R-:W-:-:S04]  /*1700*/  USHF.R.U32.HI UR8, URZ, 0x4, UR8 ;  /* 0x000000043f087899 */ /* 0x000fc80008011608 */
[----:B------:R-:W-:-:S12]  /*1710*/  ULOP3.LUT UR7, UR8, 0x3fff, URZ, 0xc0, !UPT ;  /* 0x00003fff08077892 */ /* 0x000fd8000f8ec03f */
.L_x_25:
[----:B------:R-:W-:-:S13]  /*1720*/  ISETP.NE.AND P1, PT, R94, 0x3, PT ;  /* 0x000000035e00780c */ /* 0x000fda0003f25270 */
[----:B0-----:R-:W-:Y:S05]  /*1730*/  @!P1 BRA `(.L_x_19) ;  /* 0x0000000000049947 */ /* 0x001fea0003800000 */
[----:B------:R-:W-:Y:S01]  /*1740*/  BPT.TRAP 0x1 ;  /* 0x000000040000795c */ /* 0x000fe20000300000 */
.L_x_19:
[----:B------:R-:W-:Y:S01]  /*1750*/  ULEA UR8, UR12, UR13, 0x3 ;  /* 0x0000000d0c087291 */ /* 0x000fe2000f8e183f */
[----:B------:R-:W-:-:S08]  /*1760*/  SHF.L.U32 R15, R17, 0x1f, RZ ;  /* 0x0000001f110f7819 */ /* 0x000fd000000006ff */
[----:B------:R0:W1:Y:S01]  /*1770*/  SYNCS.PHASECHK.TRANS64.TRYWAIT P0, [UR8], R15 ;  /* 0x0000000fff0075a7 */ /* 0x0000620008000148 */
[----:B------:R-:W-:Y:S05]  /*1780*/  @!P1 BRA `(.L_x_20) ;  /* 0x0000000000049947 */ /* 0x000fea0003800000 */
[----:B------:R-:W-:Y:S01]  /*1790*/  BPT.TRAP 0x1 ;  /* 0x000000040000795c */ /* 0x000fe20000300000 */
.L_x_20:
[C---:B------:R-:W-:Y:S02]  /*17a0*/  IMAD.SHL.U32 R13, R0.reuse, 0x20, RZ ;  /* 0x00000020000d7824 */ /* 0x040fe400078e00ff */
[C---:B------:R-:W-:Y:S02]  /*17b0*/  IMAD.SHL.U32 R18, R0.reuse, 0x200, RZ ;  /* 0x0000020000127824 */ /* 0x040fe400078e00ff */
[----:B------:R-:W-:Y:S01]  /*17c0*/  IMAD.SHL.U32 R22, R0, 0x10, RZ ;  /* 0x0000001000167824 */ /* 0x000fe200078e00ff */
[----:B------:R-:W-:-:S04]  /*17d0*/  LOP3.LUT R13, R13, 0x1c00, RZ, 0xc0, !PT ;  /* 0x00001c000d0d7812 */ /* 0x000fc800078ec0ff */
[----:B------:R-:W-:Y:S01]  /*17e0*/  LOP3.LUT R13, R13, 0x200, R18, 0xf8, !PT ;  /* 0x000002000d0d7812 */ /* 0x000fe200078ef812 */
[----:B------:R-:W-:-:S03]  /*17f0*/  IMAD.U32 R18, RZ, RZ, UR12 ;  /* 0x0000000cff127e24 */ /* 0x000fc6000f8e00ff */
[----:B------:R-:W-:-:S04]  /*1800*/  LOP3.LUT R13, R13, 0x1c0, R22, 0xf8, !PT ;  /* 0x000001c00d0d7812 */ /* 0x000fc800078ef816 */
[----:B------:R-:W-:-:S04]  /*1810*/  LOP3.LUT R13, R13, 0x20, R22, 0xf8, !PT ;  /* 0x000000200d0d7812 */ /* 0x000fc800078ef816 */
[----:B------:R-:W-:-:S05]  /*1820*/  SHF.R.U32.HI R13, RZ, 0x3, R13 ;  /* 0x00000003ff0d7819 */ /* 0x000fca000001160d */
[----:B------:R-:W-:Y:S01]  /*1830*/  IMAD R13, R18, 0x400, R13 ;  /* 0x00000400120d7824 */ /* 0x000fe200078e020d */
[----:B-1----:R-:W-:Y:S06]  /*1840*/  @P0 BRA `(.L_x_21) ;  /* 0x0000000000080947 */ /* 0x002fec0003800000 */
[----:B------:R-:W1:Y:S02]  /*1850*/  SYNCS.PHASECHK.TRANS64.TRYWAIT P0, [UR8], R15 ;  /* 0x0000000fff0075a7 */ /* 0x000e640008000148 */
[----:B-1----:R-:W-:Y:S05]  /*1860*/  @!P0 BRA `(.L_x_22) ;  /* 0x0000007000f48947 */ /* 0x002fea0003800000 */
.L_x_21:
[----:B------:R-:W4:Y:S01]  /*1870*/  LDS R88, [R13+UR13+0x33200] ;  /* 0x0332000d0d587984 */ /* 0x000f220008000800 */
[----:B------:R-:W-:Y:S02]  /*1880*/  UIADD3 UR8, UR13, 0x11200, URZ ;  /* 0x000112000d087890 */ /* 0x000fe4000fffe03f */
[----:B------:R-:W-:Y:S02]  /*1890*/  ULOP3.LUT UR9, UR7, 0x10000, URZ, 0xfc, !UPT ;  /* 0x0001000007097892 */ /* 0x000fe4000f8efc3f */
[----:B------:R-:W-:Y:S01]  /*18a0*/  USHF.R.U32.HI UR8, URZ, 0x4, UR8 ;  /* 0x000000043f087899 */ /* 0x000fe20008011608 */
[----:B------:R-:W-:-:S03]  /*18b0*/  UMOV UR11, 0x80000020 ;  /* 0x80000020000b7882 */ /* 0x000fc60000000000 */
[----:B------:R-:W-:-:S04]  /*18c0*/  ULOP3.LUT UR8, UR8, 0x3fff, URZ, 0xc0, !UPT ;  /* 0x00003fff08087892 */ /* 0x000fc8000f8ec03f */
[----:B------:R-:W-:Y:S02]  /*18d0*/  ULOP3.LUT UR10, UR8, 0x10000, URZ, 0xfc, !UPT ;  /* 0x00010000080a7892 */ /* 0x000fe4000f8efc3f */
[----:B------:R-:W-:Y:S02]  /*18e0*/  ULEA UR8, UR12, UR9, 0x8 ;  /* 0x000000090c087291 */ /* 0x000fe4000f8e403f */
[----:B------:R-:W-:Y:S01]  /*18f0*/  ULEA UR10, UR12, UR10, 0x9 ;  /* 0x0000000a0c0a7291 */ /* 0x000fe2000f8e483f */
[----:B------:R-:W-:Y:S01]  /*1900*/  UMOV UR9, 0xc0000010 ;  /* 0xc000001000097882 */ /* 0x000fe20000000000 */
[----:B----4-:R-:W-:-:S07]  /*1910*/  WARPGROUP.ARRIVE ;  /* 0x00000000000079c5 */ /* 0x010fce0000000000 */
[----:B------:R-:W-:Y:S03]  /*1920*/  IGMMA.SP.64x128x64.S8.S8 R24, gdesc[UR8], R24, UP0, R88, gsb0 ;  /* 0x03805800081879f1 */ /* 0x000fe6000b841218 */
[----:B------:R-:W-:Y:S02]  /*1930*/  WARPGROUP.DEPBAR.LE gsb0, 0x0 ;  /* 0x00008000000079c5 */ /* 0x000fe40000010000 */
[----:B------:R-:W-:Y:S05]  /*1940*/  @!P1 BRA `(.L_x_23) ;  /* 0x0000000000049947 */ /* 0x000fea0003800000 */
[----:B------:R-:W-:Y:S01]  /*1950*/  BPT.TRAP 0x1 ;  /* 0x000000040000795c */ /* 0x000fe20000300000 */
.L_x_23:
[----:B------:R-:W-:-:S13]  /*1960*/  LOP3.LUT P0, RZ, R6, R5, RZ, 0xc0, !PT ;  /* 0x0000000506ff7212 */ /* 0x000fda000780c0ff */
[----:B------:R-:W-:-:S05]  /*1970*/  @P0 LEA R13, R12, UR13, 0x3 ;  /* 0x0000000d0c0d0c11 */ /* 0x000fca000f8e18ff */
[----:B-1----:R-:W-:-:S05]  /*1980*/  @P0 VIADD R18, R13, 0x88 ;  /* 0x000000880d120836 */ /* 0x002fca0000000000 */
[----:B------:R-:W-:-:S04]  /*1990*/  @P0 PRMT R18, R7, 0x654, R18 ;  /* 0x0000065407120816 */ /* 0x000fc80000000012 */
[----:B------:R1:W-:Y:S01]  /*19a0*/  @P0 SYNCS.ARRIVE.TRANS64.RED.A1T0 RZ, [R18+URZ], RZ ;  /* 0x000000ff12ff09a7 */ /* 0x0003e2000810043f */
[----:B------:R-:W-:-:S13]  /*19b0*/  ISETP.GT.U32.AND P0, PT, R4, 0x1, PT ;  /* 0x000000010400780c */ /* 0x000fda0003f04070 */
[----:B-1----:R-:W-:Y:S05]  /*19c0*/  @P0 BRA `(.L_x_24) ;  /* 0x0000000000040947 */ /* 0x002fea0003800000 */
[----:B------:R-:W-:Y:S01]  /*19d0*/  BPT.TRAP 0x1 ;  /* 0x000000040000795c */ /* 0x000fe20000300000 */
.L_x_24:
[----:B------:R-:W-:Y:S01]  /*19e0*/  UIADD3 UR12, UR12, 0x1, URZ ;  /* 0x000000010c0c7890 */ /* 0x000fe2000fffe03f */
[C---:B------:R-:W-:Y:S01]  /*19f0*/  ISETP.GT.AND P1, PT, R11.reuse, 0x1, PT ;  /* 0x000000010b00780c */ /* 0x040fe20003f24270 */
[----:B------:R-:W-:Y:S02]  /*1a00*/  VIADD R12, R12, 0x1 ;  /* 0x000000010c0c7836 */ /* 0x000fe40000000000 */
[----:B------:R-:W-:Y:S01]  /*1a10*/  UISETP.NE.AND UP0, UPT, UR12, 0x11, UPT ;  /* 0x000000110c00788c */ /* 0x000fe2000bf05270 */
[----:B------:R-:W-:Y:S02]  /*1a20*/  VIADD R11, R11, 0xffffffff ;  /* 0xffffffff0b0b7836 */ /* 0x000fe40000000000 */
[C---:B------:R-:W-:Y:S01]  /*1a30*/  ISETP.NE.AND P0, PT, R12.reuse, 0x11, PT ;  /* 0x000000110c00780c */ /* 0x040fe20003f05270 */
[----:B------:R-:W-:Y:S02]  /*1a40*/  USEL UR8, URZ, 0x1, UP0 ;  /* 0x000000013f087887 */ /* 0x000fe40008000000 */
[----:B------:R-:W-:Y:S01]  /*1a50*/  USEL UR12, UR12, URZ, UP0 ;  /* 0x0000003f0c0c7287 */ /* 0x000fe20008000000 */
[----:B------:R-:W-:Y:S01]  /*1a60*/  SEL R12, R12, RZ, P0 ;  /* 0x000000ff0c0c7207 */ /* 0x000fe20000000000 */
[----:B------:R-:W-:-:S02]  /*1a70*/  UPLOP3.LUT UP0, UPT, UPT, UPT, UPT, 0x80, 0x0 ;  /* 0x000000000000789c */ /* 0x000fc40003f0f070 */
[----:B------:R-:W-:Y:S01]  /*1a80*/  LOP3.LUT R17, R17, UR8, RZ, 0x3c, !PT ;  /* 0x0000000811117c12 */ /* 0x000fe2000f8e3cff */
[----:B------:R-:W-:Y:S08]  /*1a90*/  @P1 BRA `(.L_x_25) ;  /* 0xfffffffc00201947 */ /* 0x000ff0000383ffff */
.L_x_18:
[----:B------:R-:W1:Y:S01]  /*1aa0*/  LDC R21, c[0x0][0x288] ;  /* 0x0000a200ff157b82 */ /* 0x000e620000000800 */
[----:B------:R-:W-:Y:S01]  /*1ab0*/  LOP3.LUT R11, R0, 0x60, RZ, 0xc0, !PT ;  /* 0x00000060000b7812 */ /* 0x000fe200078ec0ff */
[----:B------:R-:W-:Y:S01]  /*1ac0*/  IMAD.SHL.U32 R22, R20, 0x80, RZ ;  /* 0x0000008014167824 */ /* 0x000fe200078e00ff */
[--C-:B------:R-:W-:Y:S01]  /*1ad0*/  SHF.R.U32.HI R12, RZ, 0x2, R0.reuse ;  /* 0x00000002ff0c7819 */ /* 0x100fe20000011600 */
[----:B------:R-:W-:Y:S01]  /*1ae0*/  UIADD3 UR5, UR6, UR5, URZ ;  /* 0x0000000506057290 */ /* 0x000fe2000fffe03f */
[----:B------:R-:W-:Y:S01]  /*1af0*/  SHF.R.U32.HI R11, RZ, 0x5, R11 ;  /* 0x00000005ff0b7819 */ /* 0x000fe2000001160b */
[----:B------:R-:W-:Y:S01]  /*1b00*/  ULDC UR12, c[0x0][0x284] ;  /* 0x0000a100000c7ab9 */ /* 0x000fe20000000800 */
[----:B------:R-:W-:Y:S01]  /*1b10*/  LOP3.LUT R12, R12, 0x7, RZ, 0xc0, !PT ;  /* 0x000000070c0c7812 */ /* 0x000fe200078ec0ff */
[----:B------:R-:W-:Y:S01]  /*1b20*/  UISETP.GT.U32.AND UP0, UPT, UR5, 0x10, UPT ;  /* 0x000000100500788c */ /* 0x000fe2000bf04070 */
[----:B------:R-:W-:Y:S01]  /*1b30*/  SHF.R.U32.HI R18, RZ, 0x1, R0 ;  /* 0x00000001ff127819 */ /* 0x000fe20000011600 */
[----:B------:R-:W-:Y:S01]  /*1b40*/  IMAD.SHL.U32 R13, R11, 0x10, RZ ;  /* 0x000000100b0d7824 */ /* 0x000fe200078e00ff */
[----:B------:R-:W-:Y:S01]  /*1b50*/  SHF.R.S32.HI R23, RZ, 0x1f, R14 ;  /* 0x0000001fff177819 */ /* 0x000fe2000001140e */
[----:B------:R-:W-:Y:S01]  /*1b60*/  UISETP.LT.U32.AND UP0, UPT, UR6, 0x11, UP0 ;  /* 0x000000110600788c */ /* 0x000fe20008701070 */
[----:B------:R-:W-:-:S02]  /*1b70*/  WARPGROUP.DEPBAR.LE gsb0, 0x0 ;  /* 0x00008000000079c5 */ /* 0x000fc40000010000 */
[--C-:B------:R-:W-:Y:S01]  /*1b80*/  LOP3.LUT R13, R13, 0xfffffff0, R12.reuse, 0xe2, !PT ;  /* 0xfffffff00d0d7812 */ /* 0x100fe200078ee20c */
[----:B------:R-:W-:Y:S01]  /*1b90*/  IMAD R12, R11, -0x10, -R12 ;  /* 0xfffffff00b0c7824 */ /* 0x000fe200078e0a0c */
[----:B------:R-:W-:Y:S01]  /*1ba0*/  LOP3.LUT R11, R8, 0x1, RZ, 0xc0, !PT ;  /* 0x00000001080b7812 */ /* 0x000fe200078ec0ff */
[----:B------:R-:W-:Y:S01]  /*1bb0*/  UISETP.GE.U32.AND UP1, UPT, UR6, 0x11, UPT ;  /* 0x000000110600788c */ /* 0x000fe2000bf26070 */
[----:B------:R-:W-:Y:S01]  /*1bc0*/  LOP3.LUT R13, R13, 0x40, R18, 0xf8, !PT ;  /* 0x000000400d0d7812 */ /* 0x000fe200078ef812 */
[----:B------:R-:W-:Y:S01]  /*1bd0*/  IMAD.SHL.U32 R18, R16, 0x80, RZ ;  /* 0x0000008010127824 */ /* 0x000fe200078e00ff */
[----:B------:R-:W-:Y:S01]  /*1be0*/  ULDC.64 UR10, c[0x0][0x6d0] ;  /* 0x0001b400000a7ab9 */ /* 0x000fe20000000a00 */
[----:B------:R-:W-:Y:S01]  /*1bf0*/  UIMAD.WIDE.U32 UR8, UR5, -0xf0f0f0f, URZ ;  /* 0xf0f0f0f1050878a5 */ /* 0x000fe2000f8e003f */
[----:B0-----:R-:W-:Y:S01]  /*1c00*/  IMAD R15, R11, -0x40, R12 ;  /* 0xffffffc00b0f7824 */ /* 0x001fe200078e020c */
[----:B-1----:R-:W-:Y:S01]  /*1c10*/  ISETP.GE.AND P0, PT, R22, R21, PT ;  /* 0x000000151600720c */ /* 0x002fe20003f06270 */
[----:B------:R-:W-:Y:S01]  /*1c20*/  USEL UR7, URZ, 0x1, !UP0 ;  /* 0x000000013f077887 */ /* 0x000fe2000c000000 */
[----:B------:R-:W-:Y:S01]  /*1c30*/  LOP3.LUT R16, R13, R18, RZ, 0xfc, !PT ;  /* 0x000000120d107212 */ /* 0x000fe200078efcff */
[----:B------:R-:W-:Y:S01]  /*1c40*/  IMAD R13, R23, UR10, RZ ;  /* 0x0000000a170d7c24 */ /* 0x000fe2000f8e02ff */
[----:B------:R-:W-:Y:S01]  /*1c50*/  ISETP.GE.OR P0, PT, R18, UR12, P0 ;  /* 0x0000000c12007c0c */ /* 0x000fe20008706670 */
[----:B------:R-:W-:Y:S01]  /*1c60*/  USHF.R.U32.HI UR8, URZ, 0x4, UR9 ;  /* 0x000000043f087899 */ /* 0x000fe20008011609 */
[--C-:B------:R-:W-:Y:S01]  /*1c70*/  SHF.R.S32.HI R17, RZ, 0x1f, R16.reuse ;  /* 0x0000001fff117819 */ /* 0x100fe20000011410 */
[----:B------:R-:W-:Y:S01]  /*1c80*/  ULOP3.LUT UR4, UR4, UR7, URZ, 0x3c, !UPT ;  /* 0x0000000704047292 */ /* 0x000fe2000f8e3c3f */
[----:B------:R-:W-:Y:S01]  /*1c90*/  LOP3.LUT R11, R0, 0x3, RZ, 0xc0, !PT ;  /* 0x00000003000b7812 */ /* 0x000fe200078ec0ff */
[C---:B------:R-:W-:Y:S01]  /*1ca0*/  IMAD R19, R14.reuse, UR11, R13 ;  /* 0x0000000b0e137c24 */ /* 0x040fe2000f8e020d */
[----:B------:R-:W-:Y:S01]  /*1cb0*/  UIMAD UR5, UR8, -0x11, UR5 ;  /* 0xffffffef080578a4 */ /* 0x000fe2000f8e0205 */
[----:B------:R-:W-:Y:S01]  /*1cc0*/  IMAD.WIDE.U32 R12, R14, UR10, R16 ;  /* 0x0000000a0e0c7c25 */ /* 0x000fe2000f8e0010 */
[----:B------:R-:W-:-:S03]  /*1cd0*/  @UP1 ULOP3.LUT UR4, UR4, 0x1, UR8, 0x78, !UPT ;  /* 0x0000000104041892 */ /* 0x000fc6000f8e7808 */
[----:B------:R-:W-:Y:S01]  /*1ce0*/  IMAD R21, R11, -0x2, R21 ;  /* 0xfffffffe0b157824 */ /* 0x000fe200078e0215 */
[----:B------:R-:W-:Y:S01]  /*1cf0*/  IADD3 R11, -R18, UR12, R15 ;  /* 0x0000000c120b7c10 */ /* 0x000fe2000fffe10f */
[----:B------:R-:W-:Y:S02]  /*1d00*/  IMAD.IADD R19, R13, 0x1, R19 ;  /* 0x000000010d137824 */ /* 0x000fe400078e0213 */
[----:B------:R-:W-:Y:S02]  /*1d10*/  IMAD.MOV.U32 R18, RZ, RZ, R12 ;  /* 0x000000ffff127224 */ /* 0x000fe400078e000c */
[----:B------:R-:W-:Y:S02]  /*1d20*/  IMAD.IADD R13, R21, 0x1, -R22 ;  /* 0x00000001150d7824 */ /* 0x000fe400078e0a16 */
[----:B------:R-:W-:Y:S01]  /*1d30*/  IMAD.MOV.U32 R12, RZ, RZ, -0x1 ;  /* 0xffffffffff0c7424 */ /* 0x000fe200078e00ff */
[----:B------:R-:W-:Y:S06]  /*1d40*/  @P0 BRA `(.L_x_26) ;  /* 0x0000004800a00947 */ /* 0x000fec0003800000 */
[----:B------:R-:W0:Y:S01]  /*1d50*/  LDC.64 R98, c[0x0][0x6c8] ;  /* 0x0001b200ff627b82 */ /* 0x000e220000000a00 */
[----:B---3-5:R-:W-:Y:S01]  /*1d60*/  ISETP.NE.AND P1, PT, R10, RZ, PT ;  /* 0x000000ff0a00720c */ /* 0x028fe20003f25270 */
[----:B------:R-:W-:Y:S01]  /*1d70*/  IMAD.WIDE R20, R20, 0x80, RZ ;  /* 0x0000008014147825 */ /* 0x000fe200078e02ff */
[----:B------:R-:W-:Y:S01]  /*1d80*/  ISETP.GT.AND P0, PT, R13, RZ, PT ;  /* 0x000000ff0d00720c */ /* 0x000fe20003f04270 */
[----:B------:R-:W-:Y:S02]  /*1d90*/  BSSY B0, `(.L_x_26) ;  /* 0x00004a3000007945 */ /* 0x000fe40003800000 */
[----:B------:R-:W-:Y:S01]  /*1da0*/  IMAD.SHL.U32 R15, R0, 0x2, RZ ;  /* 0x00000002000f7824 */ /* 0x000fe200078e00ff */
[----:B------:R-:W-:-:S04]  /*1db0*/  ISETP.GT.AND P5, PT, R11, RZ, P0 ;  /* 0x000000ff0b00720c */ /* 0x000fc800007a4270 */
[----:B------:R-:W-:Y:S01]  /*1dc0*/  LOP3.LUT R101, R20, 0x6, R15, 0xf8, !PT ;  /* 0x0000000614657812 */ /* 0x000fe200078ef80f */
[----:B0-----:R-:W-:-:S04]  /*1dd0*/  IMAD R22, R21, R98, RZ ;  /* 0x0000006215167224 */ /* 0x001fc800078e02ff */
[----:B------:R-:W-:-:S04]  /*1de0*/  IMAD.WIDE.U32 R90, R101, R98, R18 ;  /* 0x00000062655a7225 */ /* 0x000fc800078e0012 */
[----:B------:R-:W-:-:S04]  /*1df0*/  IMAD R15, R101, R99, R22 ;  /* 0x00000063650f7224 */ /* 0x000fc800078e0216 */
[----:B------:R-:W-:Y:S01]  /*1e00*/  IMAD.IADD R103, R91, 0x1, R15 ;  /* 0x000000015b677824 */ /* 0x000fe200078e020f */
[----:B------:R-:W-:Y:S06]  /*1e10*/  @!P1 BRA `(.L_x_27) ;  /* 0x0000003000ec9947 */ /* 0x000fec0003800000 */
[----:B------:R-:W-:Y:S01]  /*1e20*/  ULDC.64 UR8, c[0x0][0x6b8] ;  /* 0x0001ae0000087ab9 */ /* 0x000fe20000000a00 */
[----:B------:R-:W-:Y:S01]  /*1e30*/  ULDC.64 UR12, c[0x0][0x6b0] ;  /* 0x0001ac00000c7ab9 */ /* 0x000fe20000000a00 */
[----:B------:R-:W-:Y:S01]  /*1e40*/  IMAD R15, R23, UR8, RZ ;  /* 0x00000008170f7c24 */ /* 0x000fe2000f8e02ff */
[----:B------:R-:W-:Y:S01]  /*1e50*/  ULDC.64 UR16, c[0x0][0x6a8] ;  /* 0x0001aa0000107ab9 */ /* 0x000fe20000000a00 */
[----:B------:R-:W-:Y:S01]  /*1e60*/  IMAD R20, R21, UR12, RZ ;  /* 0x0000000c15147c24 */ /* 0x000fe2000f8e02ff */
[----:B------:R-:W0:Y:S01]  /*1e70*/  LDC.64 R88, c[0x0][0x6b0] ;  /* 0x0001ac00ff587b82 */ /* 0x000e220000000a00 */
[----:B------:R-:W-:Y:S01]  /*1e80*/  IMAD.WIDE.U32 R92, R14, UR8, R16 ;  /* 0x000000080e5c7c25 */ /* 0x000fe2000f8e0010 */
[----:B------:R-:W-:-:S03]  /*1e90*/  ULDC.64 UR10, c[0x0][0x6c0] ;  /* 0x0001b000000a7ab9 */ /* 0x000fc60000000a00 */
[----:B------:R-:W-:Y:S02]  /*1ea0*/  IMAD R95, R14, UR9, R15 ;  /* 0x000000090e5f7c24 */ /* 0x000fe4000f8e020f */
[----:B------:R-:W-:Y:S02]  /*1eb0*/  IMAD R97, R101, UR13, R20 ;  /* 0x0000000d65617c24 */ /* 0x000fe4000f8e0214 */
[----:B------:R-:W-:Y:S02]  /*1ec0*/  IMAD.IADD R21, R93, 0x1, R95 ;  /* 0x000000015d157824 */ /* 0x000fe400078e025f */
[----:B------:R-:W-:-:S04]  /*1ed0*/  IMAD.MOV.U32 R20, RZ, RZ, R92 ;  /* 0x000000ffff147224 */ /* 0x000fc800078e005c */
[----:B------:R-:W-:-:S04]  /*1ee0*/  IMAD.WIDE.U32 R18, R101, UR12, R20 ;  /* 0x0000000c65127c25 */ /* 0x000fc8000f8e0014 */
[----:B------:R-:W-:Y:S01]  /*1ef0*/  IMAD.IADD R15, R19, 0x1, R97 ;  /* 0x00000001130f7824 */ /* 0x000fe200078e0261 */
[----:B------:R-:W-:-:S04]  /*1f00*/  LEA R22, P1, R18, UR16, 0x2 ;  /* 0x0000001012167c11 */ /* 0x000fc8000f8210ff */
[----:B------:R-:W-:-:S05]  /*1f10*/  LEA.HI.X R23, R18, UR17, R15, 0x2, P1 ;  /* 0x0000001112177c11 */ /* 0x000fca00088f140f */
[----:B------:R-:W3:Y:S01]  /*1f20*/  @P5 LDG.E.LTC128B R15, desc[UR14][R22.64] ;  /* 0x0000000e160f5981 */ /* 0x000ee2000c1e1920 */
[C---:B------:R-:W-:Y:S01]  /*1f30*/  LEA R18, P1, R90.reuse, UR10, 0x2 ;  /* 0x0000000a5a127c11 */ /* 0x040fe2000f8210ff */
[----:B0-----:R-:W-:Y:S01]  /*1f40*/  IMAD.WIDE.U32 R88, R101, UR12, R88 ;  /* 0x0000000c65587c25 */ /* 0x001fe2000f8e0058 */
[----:B------:R-:W-:Y:S01]  /*1f50*/  BSSY B1, `(.L_x_28) ;  /* 0x0000014000017945 */ /* 0x000fe20003800000 */
[----:B------:R-:W-:Y:S02]  /*1f60*/  ISETP.GT.AND P0, PT, R11, 0x8, P0 ;  /* 0x000000080b00780c */ /* 0x000fe40000704270 */
[----:B------:R-:W-:Y:S01]  /*1f70*/  LEA.HI.X R19, R90, UR11, R103, 0x2, P1 ;  /* 0x0000000b5a137c11 */ /* 0x000fe200088f1467 */
[----:B------:R-:W-:Y:S01]  /*1f80*/  IMAD.WIDE.U32 R90, R101, UR12, R16 ;  /* 0x0000000c655a7c25 */ /* 0x000fe2000f8e0010 */
[----:B------:R-:W-:Y:S02]  /*1f90*/  ISETP.GT.AND P1, PT, R13, 0x1, PT ;  /* 0x000000010d00780c */ /* 0x000fe40003f24270 */
[-C--:B------:R-:W-:Y:S01]  /*1fa0*/  IADD3 R93, P2, R92, R88.reuse, RZ ;  /* 0x000000585c5d7210 */ /* 0x080fe20007f5e0ff */
[C---:B------:R-:W-:Y:S01]  /*1fb0*/  IMAD.IADD R101, R97.reuse, 0x1, R89 ;  /* 0x0000000161657824 */ /* 0x040fe200078e0259 */
[----:B------:R-:W-:Y:S01]  /*1fc0*/  IADD3 R92, P4, R16, R88, RZ ;  /* 0x00000058105c7210 */ /* 0x000fe20007f9e0ff */
[----:B------:R-:W-:Y:S01]  /*1fd0*/  IMAD.IADD R91, R97, 0x1, R91 ;  /* 0x00000001615b7824 */ /* 0x000fe200078e025b */
[----:B------:R-:W-:Y:S01]  /*1fe0*/  LEA R88, P6, R98, R18, 0x2 ;  /* 0x0000001262587211 */ /* 0x000fe200078c10ff */
[----:B------:R-:W-:-:S04]  /*1ff0*/  IMAD.WIDE.U32 R90, R14, UR8, R90 ;  /* 0x000000080e5a7c25 */ /* 0x000fc8000f8e005a */
[----:B---3--:R-:W-:-:S04]  /*2000*/  IMAD R20, R15, R10, RZ ;  /* 0x0000000a0f147224 */ /* 0x008fc800078e02ff */
[----:B--2---:R-:W-:Y:S02]  /*2010*/  IMAD R103, R24, R9, R20 ;  /* 0x0000000918677224 */ /* 0x004fe400078e0214 */
[----:B------:R-:W-:Y:S01]  /*2020*/  IMAD.X R24, R101, 0x1, R21, P2 ;  /* 0x0000000165187824 */ /* 0x000fe200010e0615 */
[----:B------:R-:W-:Y:S02]  /*2030*/  LEA R20, P2, R93, UR16, 0x2 ;  /* 0x000000105d147c11 */ /* 0x000fe4000f8410ff */
[----:B------:R0:W-:Y:S01]  /*2040*/  @P5 STG.E desc[UR14][R18.64], R103 ;  /* 0x0000006712005986 */ /* 0x0001e2000c10190e */
[----:B------:R-:W-:Y:S02]  /*2050*/  ISETP.GT.AND P5, PT, R11, RZ, P1 ;  /* 0x000000ff0b00720c */ /* 0x000fe40000fa4270 */
[----:B------:R-:W-:-:S11]  /*2060*/  LEA.HI.X R21, R93, UR17, R24, 0x2, P2 ;  /* 0x000000115d157c11 */ /* 0x000fd600090f1418 */
[----:B0-----:R-:W-:Y:S05]  /*2070*/  @!P5 BRA `(.L_x_29) ;  /* 0x000000000004d947 */ /* 0x001fea0003800000 */
[----:B------:R0:W5:Y:S02]  /*2080*/  LDG.E.LTC128B R15, desc[UR14][R20.64] ;  /* 0x0000000e140f7981 */ /* 0x000164000c1e1920 */
.L_x_29:
[----:B------:R-:W-:Y:S05]  /*2090*/  BSYNC B1 ;  /* 0x0000000000017941 */ /* 0x000fea0003800000 */
.L_x_28:
[----:B-----5:R-:W-:Y:S01]  /*20a0*/  IMAD R16, R15, R10, RZ ;  /* 0x0000000a0f107224 */ /* 0x020fe200078e02ff */
[----:B------:R-:W-:Y:S01]  /*20b0*/  LEA.HI.X R89, R98, R19, R99, 0x2, P6 ;  /* 0x0000001362597211 */ /* 0x000fe200030f1463 */
[----:B------:R-:W-:Y:S01]  /*20c0*/  IMAD.IADD R91, R95, 0x1, R91 ;  /* 0x000000015f5b7824 */ /* 0x000fe200078e025b */
[C---:B------:R-:W-:Y:S01]  /*20d0*/  LEA R24, P2, R90.reuse, UR16, 0x2 ;  /* 0x000000105a187c11 */ /* 0x040fe2000f8410ff */
[----:B------:R-:W-:Y:S01]  /*20e0*/  IMAD R97, R25, R9, R16 ;  /* 0x0000000919617224 */ /* 0x000fe200078e0210 */
[----:B------:R-:W-:Y:S01]  /*20f0*/  BSSY B1, `(.L_x_30) ;  /* 0x0000007000017945 */ /* 0x000fe20003800000 */
[----:B------:R-:W-:Y:S01]  /*2100*/  IMAD.X R93, R17, 0x1, R101, P4 ;  /* 0x00000001115d7824 */ /* 0x000fe200020e0665 */
[----:B------:R-:W-:Y:S01]  /*2110*/  LEA.HI.X R25, R90, UR17, R91, 0x2, P2 ;  /* 0x000000115a197c11 */ /* 0x000fe200090f145b */
[----:B------:R-:W-:Y:S01]  /*2120*/  IMAD.MOV.U32 R91, RZ, RZ, R15 ;  /* 0x000000ffff5b7224 */ /* 0x000fe200078e000f */
[----:B------:R1:W-:Y:S01]  /*2130*/  @P5 STG.E desc[UR14][R88.64], R97 ;  /* 0x0000006158005986 */ /* 0x0003e2000c10190e */
[----:B------:R-:W-:Y:S06]  /*2140*/  @!P0 BRA `(.L_x_31) ;  /* 0x0000000000048947 */ /* 0x000fec0003800000 */
[----:B------:R2:W5:Y:S02]  /*2150*/  LDG.E.LTC128B R91, desc[UR14][R24.64+0x20] ;  /* 0x0000200e185b7981 */ /* 0x000564000c1e1920 */
.L_x_31:
[----:B------:R-:W-:Y:S05]  /*2160*/  BSYNC B1 ;  /* 0x0000000000017941 */ /* 0x000fea0003800000 */
.L_x_30:
[----:B-----5:R-:W-:Y:S01]  /*2170*/  IMAD R16, R91, R10, RZ ;  /* 0x0000000a5b107224 */ /* 0x020fe200078e02ff */
[----:B------:R-:W-:Y:S01]  /*2180*/  ISETP.GT.AND P1, PT, R11, 0x8, P1 ;  /* 0x000000080b00780c */ /* 0x000fe20000f24270 */
[----:B------:R-:W-:Y:S01]  /*2190*/  IMAD.WIDE.U32 R14, R14, UR8, R92 ;  /* 0x000000080e0e7c25 */ /* 0x000fe2000f8e005c */
[----:B------:R-:W-:Y:S01]  /*21a0*/  ISETP.GT.AND P2, PT, R13, 0x8, PT ;  /* 0x000000080d00780c */ /* 0x000fe20003f44270 */
[----:B------:R-:W-:Y:S01]  /*21b0*/  USHF.L.U64.HI UR10, UR12, 0x5, UR13 ;  /* 0x000000050c0a7899 */ /* 0x000fe2000801020d */
[----:B------:R-:W-:Y:S01]  /*21c0*/  BSSY B1, `(.L_x_32) ;  /* 0x000000c000017945 */ /* 0x000fe20003800000 */
[----:B--2---:R-:W-:Y:S01]  /*21d0*/  IMAD R25, R26, R9, R16 ;  /* 0x000000091a197224 */ /* 0x004fe200078e0210 */
[----:B------:R-:W-:Y:S01]  /*21e0*/  LEA R16, P5, R14, UR16, 0x2 ;  /* 0x000000100e107c11 */ /* 0x000fe2000f8a10ff */
[----:B------:R-:W-:Y:S01]  /*21f0*/  IMAD.IADD R15, R95, 0x1, R15 ;  /* 0x000000015f0f7824 */ /* 0x000fe200078e020f */
[----:B------:R-:W-:Y:S01]  /*2200*/  USHF.L.U32 UR9, UR12, 0x5, URZ ;  /* 0x000000050c097899 */ /* 0x000fe2000800063f */
[----:B------:R-:W-:-:S03]  /*2210*/  ISETP.GT.AND P4, PT, R11, RZ, P2 ;  /* 0x000000ff0b00720c */ /* 0x000fc60001784270 */
[----:B------:R-:W-:Y:S01]  /*2220*/  LEA.HI.X R17, R14, UR17, R15, 0x2, P5 ;  /* 0x000000110e117c11 */ /* 0x000fe2000a8f140f */
[----:B------:R-:W-:Y:S02]  /*2230*/  @P0 IMAD.MOV.U32 R14, RZ, RZ, R18 ;  /* 0x000000ffff0e0224 */ /* 0x000fe400078e0012 */
[----:B------:R-:W-:-:S05]  /*2240*/  @P0 IMAD.MOV.U32 R15, RZ, RZ, R19 ;  /* 0x000000ffff0f0224 */ /* 0x000fca00078e0013 */
[----:B------:R2:W-:Y:S01]  /*2250*/  @P0 STG.E desc[UR14][R14.64+0x20], R25 ;  /* 0x000020190e000986 */ /* 0x0005e2000c10190e */
[----:B------:R-:W-:Y:S05]  /*2260*/  @!P1 BRA `(.L_x_33) ;  /* 0x0000000000049947 */ /* 0x000fea0003800000 */
[----:B------:R3:W5:Y:S02]  /*2270*/  LDG.E.LTC128B R91, desc[UR14][R16.64+0x20] ;  /* 0x0000200e105b7981 */ /* 0x000764000c1e1920 */
.L_x_33:
[----:B------:R-:W-:Y:S05]  /*2280*/  BSYNC B1 ;  /* 0x0000000000017941 */ /* 0x000fea0003800000 */
.L_x_32:
[----:B--2--5:R-:W-:Y:S01]  /*2290*/  IMAD R14, R91, R10, RZ ;  /* 0x0000000a5b0e7224 */ /* 0x024fe200078e02ff */
[----:B------:R-:W-:Y:S01]  /*22a0*/  IADD3 R24, P0, R22, UR9, RZ ;  /* 0x0000000916187c10 */ /* 0x000fe2000ff1e0ff */
[----:B------:R-:W-:Y:S02]  /*22b0*/  IMAD.MOV.U32 R95, RZ, RZ, R91 ;  /* 0x000000ffff5f7224 */ /* 0x000fe400078e005b */
[----:B------:R-:W-:Y:S01]  /*22c0*/  IMAD R93, R27, R9, R14 ;  /* 0x000000091b5d7224 */ /* 0x000fe200078e020e */
[----:B------:R-:W-:Y:S01]  /*22d0*/  IADD3.X R25, R23, UR10, RZ, P0, !PT ;  /* 0x0000000a17197c10 */ /* 0x000fe200087fe4ff */
[----:B---3--:R-:W-:Y:S02]  /*22e0*/  @P1 IMAD.MOV.U32 R16, RZ, RZ, R88 ;  /* 0x000000ffff101224 */ /* 0x008fe400078e0058 */
[----:B------:R-:W-:-:S05]  /*22f0*/  @P1 IMAD.MOV.U32 R17, RZ, RZ, R89 ;  /* 0x000000ffff111224 */ /* 0x000fca00078e0059 */
[----:B------:R2:W-:Y:S04]  /*2300*/  @P1 STG.E desc[UR14][R16.64+0x20], R93 ;  /* 0x0000205d10001986 */ /* 0x0005e8000c10190e */
[----:B------:R-:W3:Y:S01]  /*2310*/  @P4 LDG.E.LTC128B R95, desc[UR14][R24.64] ;  /* 0x0000000e185f4981 */ /* 0x000ee2000c1e1920 */
[C---:B------:R-:W-:Y:S01]  /*2320*/  IMAD.SHL.U32 R14, R98.reuse, 0x20, RZ ;  /* 0x00000020620e7824 */ /* 0x040fe200078e00ff */
[----:B------:R-:W-:Y:S01]  /*2330*/  SHF.L.U64.HI R15, R98, 0x5, R99 ;  /* 0x00000005620f7819 */ /* 0x000fe20000010263 */
[----:B------:R-:W-:Y:S01]  /*2340*/  BSSY B1, `(.L_x_34) ;  /* 0x000000c000017945 */ /* 0x000fe20003800000 */
[----:B------:R-:W-:Y:S02]  /*2350*/  ISETP.GT.AND P0, PT, R13, 0x9, PT ;  /* 0x000000090d00780c */ /* 0x000fe40003f04270 */
[----:B------:R-:W-:-:S02]  /*2360*/  IADD3 R26, P5, R14, R18, RZ ;  /* 0x000000120e1a7210 */ /* 0x000fc40007fbe0ff */
[----:B------:R-:W-:-:S03]  /*2370*/  ISETP.GT.AND P1, PT, R11, RZ, P0 ;  /* 0x000000ff0b00720c */ /* 0x000fc60000724270 */
[----:B------:R-:W-:Y:S02]  /*2380*/  IMAD.X R27, R15, 0x1, R19, P5 ;  /* 0x000000010f1b7824 */ /* 0x000fe400028e0613 */
[----:B---3--:R-:W-:-:S04]  /*2390*/  IMAD R90, R95, R10, RZ ;  /* 0x0000000a5f5a7224 */ /* 0x008fc800078e02ff */
[----:B-1----:R-:W-:Y:S01]  /*23a0*/  IMAD R97, R28, R9, R90 ;  /* 0x000000091c617224 */ /* 0x002fe200078e025a */
[----:B------:R-:W-:-:S04]  /*23b0*/  IADD3 R90, P5, R20, UR9, RZ ;  /* 0x00000009145a7c10 */ /* 0x000fc8000ffbe0ff */
[----:B------:R2:W-:Y:S01]  /*23c0*/  @P4 STG.E desc[UR14][R26.64], R97 ;  /* 0x000000611a004986 */ /* 0x0005e2000c10190e */
[----:B------:R-:W-:Y:S01]  /*23d0*/  IADD3.X R91, R21, UR10, RZ, P5, !PT ;  /* 0x0000000a155b7c10 */ /* 0x000fe2000affe4ff */
[----:B------:R-:W-:Y:S07]  /*23e0*/  @!P1 BRA `(.L_x_35) ;  /* 0x0000000000049947 */ /* 0x000fee0003800000 */
[----:B------:R1:W5:Y:S02]  /*23f0*/  LDG.E.LTC128B R95, desc[UR14][R90.64] ;  /* 0x0000000e5a5f7981 */ /* 0x000364000c1e1920 */
.L_x_35:
[----:B------:R-:W-:Y:S05]  /*2400*/  BSYNC B1 ;  /* 0x0000000000017941 */ /* 0x000fea0003800000 */
.L_x_34:
[----:B------:R-:W-:Y:S01]  /*2410*/  UIADD3 UR7, UP0, UR9, 0x20, URZ ;  /* 0x0000002009077890 */ /* 0x000fe2000ff1e03f */
[----:B------:R-:W-:Y:S01]  /*2420*/  ISETP.GT.AND P2, PT, R11, 0x8, P2 ;  /* 0x000000080b00780c */ /* 0x000fe20001744270 */
[----:B--2--5:R-:W-:Y:S01]  /*2430*/  IMAD R16, R95, R10, RZ ;  /* 0x0000000a5f107224 */ /* 0x024fe200078e02ff */
[----:B------:R-:W-:Y:S01]  /*2440*/  IADD3 R92, P4, R14, R88, RZ ;  /* 0x000000580e5c7210 */ /* 0x000fe20007f9e0ff */
[----:B------:R-:W-:Y:S02]  /*2450*/  UIADD3.X UR8, URZ, UR10, URZ, UP0, !UPT ;  /* 0x0000000a3f087290 */ /* 0x000fe400087fe43f */
[----:B------:R-:W-:Y:S01]  /*2460*/  IADD3 R22, P5, R22, UR7, RZ ;  /* 0x0000000716167c10 */ /* 0x000fe2000ffbe0ff */
[----:B------:R-:W-:Y:S02]  /*2470*/  IMAD R29, R29, R9, R16 ;  /* 0x000000091d1d7224 */ /* 0x000fe400078e0210 */
[----:B------:R-:W-:Y:S01]  /*2480*/  IMAD.X R93, R15, 0x1, R89, P4 ;  /* 0x000000010f5d7824 */ /* 0x000fe200020e0659 */
[----:B------:R-:W-:-:S04]  /*2490*/  IADD3.X R23, R23, UR8, RZ, P5, !PT ;  /* 0x0000000817177c10 */ /* 0x000fc8000affe4ff */
[----:B------:R2:W-:Y:S04]  /*24a0*/  @P1 STG.E desc[UR14][R92.64], R29 ;  /* 0x0000001d5c001986 */ /* 0x0005e8000c10190e */
[----:B------:R-:W3:Y:S01]  /*24b0*/  @P2 LDG.E.LTC128B R95, desc[UR14][R22.64] ;  /* 0x0000000e165f2981 */ /* 0x000ee2000c1e1920 */
[----:B------:R-:W-:Y:S01]  /*24c0*/  IADD3 R17, P1, R14, 0x20, RZ ;  /* 0x000000200e117810 */ /* 0x000fe20007f3e0ff */
[----:B------:R-:W-:Y:S01]  /*24d0*/  BSSY B1, `(.L_x_36) ;  /* 0x000000c000017945 */ /* 0x000fe20003800000 */
[----:B------:R-:W-:Y:S02]  /*24e0*/  ISETP.GT.AND P4, PT, R11, 0x8, P0 ;  /* 0x000000080b00780c */ /* 0x000fe40000784270 */
[----:B------:R-:W-:Y:S01]  /*24f0*/  IADD3 R18, P5, R17, R18, RZ ;  /* 0x0000001211127210 */ /* 0x000fe20007fbe0ff */
[----:B------:R-:W-:Y:S01]  /*2500*/  IMAD.X R16, RZ, RZ, R15, P1 ;  /* 0x000000ffff107224 */ /* 0x000fe200008e060f */
[----:B0-----:R-:W-:-:S03]  /*2510*/  IADD3 R20, P0, R20, UR7, RZ ;  /* 0x0000000714147c10 */ /* 0x001fc6000ff1e0ff */
[----:B------:R-:W-:Y:S01]  /*2520*/  IMAD.X R19, R16, 0x1, R19, P5 ;  /* 0x0000000110137824 */ /* 0x000fe200028e0613 */
[----:B------:R-:W-:Y:S01]  /*2530*/  IADD3.X R21, R21, UR8, RZ, P0, !PT ;  /* 0x0000000815157c10 */ /* 0x000fe200087fe4ff */
[----:B---3--:R-:W-:-:S04]  /*2540*/  IMAD R28, R95, R10, RZ ;  /* 0x0000000a5f1c7224 */ /* 0x008fc800078e02ff */
[----:B------:R-:W-:-:S05]  /*2550*/  IMAD R97, R30, R9, R28 ;  /* 0x000000091e617224 */ /* 0x000fca00078e021c */
[----:B------:R2:W-:Y:S01]  /*2560*/  @P2 STG.E desc[UR14][R18.64], R97 ;  /* 0x0000006112002986 */ /* 0x0005e2000c10190e */
[----:B------:R-:W-:Y:S05]  /*2570*/  @!P4 BRA `(.L_x_37) ;  /* 0x000000000004c947 */ /* 0x000fea0003800000 */
[----:B------:R0:W5:Y:S02]  /*2580*/  LDG.E.LTC128B R95, desc[UR14][R20.64] ;  /* 0x0000000e145f7981 */ /* 0x000164000c1e1920 */
.L_x_37:
[----:B------:R-:W-:Y:S05]  /*2590*/  BSYNC B1 ;  /* 0x0000000000017941 */ /* 0x000fea0003800000 */
.L_x_36:
[----:B--2---:R-:W-:Y:S01]  /*25a0*/  IADD3 R18, P2, R17, R88, RZ ;  /* 0x0000005811127210 */ /* 0x004fe20007f5e0ff */
[----:B0----5:R-:W-:Y:S01]  /*25b0*/  IMAD R20, R95, R10, RZ ;  /* 0x0000000a5f147224 */ /* 0x021fe200078e02ff */
[C---:B------:R-:W-:Y:S01]  /*25c0*/  ISETP.GT.AND P1, PT, R13.reuse, 0x10, PT ;  /* 0x000000100d00780c */ /* 0x040fe20003f24270 */
[----:B------:R-:W-:Y:S01]  /*25d0*/  BSSY B1, `(.L_x_38) ;  /* 0x000000b000017945 */ /* 0x000fe20003800000 */
[----:B------:R-:W-:Y:S01]  /*25e0*/  ISETP.GT.AND P0, PT, R13, 0x11, PT ;  /* 0x000000110d00780c */ /* 0x000fe20003f04270 */
[----:B------:R-:W-:Y:S01]  /*25f0*/  IMAD R31, R31, R9, R20 ;  /* 0x000000091f1f7224 */ /* 0x000fe200078e0214 */
[----:B------:R-:W-:Y:S01]  /*2600*/  ISETP.GT.AND P5, PT, R11, RZ, P1 ;  /* 0x000000ff0b00720c */ /* 0x000fe20000fa4270 */
[----:B------:R-:W-:Y:S01]  /*2610*/  IMAD.X R19, R16, 0x1, R89, P2 ;  /* 0x0000000110137824 */ /* 0x000fe200010e0659 */
[----:B------:R-:W-:Y:S02]  /*2620*/  IADD3 R20, P2, R24, UR9, RZ ;  /* 0x0000000918147c10 */ /* 0x000fe4000ff5e0ff */
[----:B------:R-:W-:-:S02]  /*2630*/  IADD3 R22, P6, R26, R14, RZ ;  /* 0x0000000e1a167210 */ /* 0x000fc40007fde0ff */
[----:B------:R0:W-:Y:S01]  /*2640*/  @P4 STG.E desc[UR14][R18.64], R31 ;  /* 0x0000001f12004986 */ /* 0x0001e2000c10190e */
[----:B------:R-:W-:-:S06]  /*2650*/  IADD3.X R21, R25, UR10, RZ, P2, !PT ;  /* 0x0000000a19157c10 */ /* 0x000fcc00097fe4ff */
[----:B------:R-:W-:Y:S05]  /*2660*/  @!P5 BRA `(.L_x_39) ;  /* 0x000000000004d947 */ /* 0x000fea0003800000 */
[----:B------:R2:W5:Y:S02]  /*2670*/  LDG.E.LTC128B R95, desc[UR14][R20.64] ;  /* 0x0000000e145f7981 */ /* 0x000564000c1e1920 */
.L_x_39:
[----:B------:R-:W-:Y:S05]  /*2680*/  BSYNC B1 ;  /* 0x0000000000017941 */ /* 0x000fea0003800000 */
.L_x_38:
[----:B0----5:R-:W-:Y:S01]  /*2690*/  IMAD R18, R95, R10, RZ ;  /* 0x0000000a5f127224 */ /* 0x021fe200078e02ff */
[----:B------:R-:W-:Y:S01]  /*26a0*/  ISETP.GT.AND P2, PT, R11, RZ, P0 ;  /* 0x000000ff0b00720c */ /* 0x000fe20000744270 */
[----:B------:R-:W-:Y:S01]  /*26b0*/  IMAD.X R23, R27, 0x1, R15, P6 ;  /* 0x000000011b177824 */ /* 0x000fe200030e060f */
[----:B------:R-:W-:Y:S01]  /*26c0*/  BSSY B1, `(.L_x_40) ;  /* 0x0000008000017945 */ /* 0x000fe20003800000 */
[----:B------:R-:W-:Y:S01]  /*26d0*/  IMAD R29, R32, R9, R18 ;  /* 0x00000009201d7224 */ /* 0x000fe200078e0212 */
[----:B------:R-:W-:Y:S02]  /*26e0*/  IADD3 R18, P6, R90, UR9, RZ ;  /* 0x000000095a127c10 */ /* 0x000fe4000ffde0ff */
[----:B------:R-:W-:Y:S02]  /*26f0*/  IADD3 R28, P4, R92, R14, RZ ;  /* 0x0000000e5c1c7210 */ /* 0x000fe40007f9e0ff */
[----:B------:R0:W-:Y:S01]  /*2700*/  @P5 STG.E desc[UR14][R22.64], R29 ;  /* 0x0000001d16005986 */ /* 0x0001e2000c10190e */
[----:B------:R-:W-:-:S04]  /*2710*/  IADD3.X R19, R91, UR10, RZ, P6, !PT ;  /* 0x0000000a5b137c10 */ /* 0x000fc8000b7fe4ff */
[----:B------:R-:W-:Y:S06]  /*2720*/  @!P2 BRA `(.L_x_41) ;  /* 0x000000000004a947 */ /* 0x000fec0003800000 */
[----:B------:R3:W5:Y:S02]  /*2730*/  LDG.E.LTC128B R95, desc[UR14][R18.64] ;  /* 0x0000000e125f7981 */ /* 0x000764000c1e1920 */
.L_x_41:
[----:B------:R-:W-:Y:S05]  /*2740*/  BSYNC B1 ;  /* 0x0000000000017941 */ /* 0x000fea0003800000 */
.L_x_40:
[----:B-----5:R-:W-:Y:S01]  /*2750*/  IMAD R30, R95, R10, RZ ;  /* 0x0000000a5f1e7224 */ /* 0x020fe200078e02ff */
[----:B------:R-:W-:Y:S01]  /*2760*/  ISETP.GT.AND P1, PT, R11, 0x8, P1 ;  /* 0x000000080b00780c */ /* 0x000fe20000f24270 */
[----:B0-----:R-:W-:Y:S01]  /*2770*/  IMAD.X R29, R93, 0x1, R15, P4 ;  /* 0x000000015d1d7824 */ /* 0x001fe200020e060f */
[----:B------:R-:W-:Y:S01]  /*2780*/  IADD3 R24, P4, R24, UR7, RZ ;  /* 0x0000000718187c10 */ /* 0x000fe2000ff9e0ff */
[----:B------:R-:W-:Y:S01]  /*2790*/  IMAD R33, R33, R9, R30 ;  /* 0x0000000921217224 */ /* 0x000fe200078e021e */
[----:B------:R-:W-:Y:S01]  /*27a0*/  BSSY B1, `(.L_x_42) ;  /* 0x0000006000017945 */ /* 0x000fe20003800000 */
[----:B------:R-:W-:Y:S02]  /*27b0*/  IADD3 R30, P5, R17, R26, RZ ;  /* 0x0000001a111e7210 */ /* 0x000fe40007fbe0ff */
[----:B------:R-:W-:Y:S01]  /*27c0*/  IADD3.X R25, R25, UR8, RZ, P4, !PT ;  /* 0x0000000819197c10 */ /* 0x000fe2000a7fe4ff */
[----:B------:R0:W-:Y:S05]  /*27d0*/  @P2 STG.E desc[UR14][R28.64], R33 ;  /* 0x000000211c002986 */ /* 0x0001ea000c10190e */
[----:B------:R-:W-:Y:S05]  /*27e0*/  @!P1 BRA `(.L_x_43) ;  /* 0x0000000000049947 */ /* 0x000fea0003800000 */
[----:B------:R4:W5:Y:S02]  /*27f0*/  LDG.E.LTC128B R95, desc[UR14][R24.64] ;  /* 0x0000000e185f7981 */ /* 0x000964000c1e1920 */
.L_x_43:
[----:B------:R-:W-:Y:S05]  /*2800*/  BSYNC B1 ;  /* 0x0000000000017941 */ /* 0x000fea0003800000 */
.L_x_42:
[----:B----45:R-:W-:Y:S01]  /*2810*/  IMAD R24, R95, R10, RZ ;  /* 0x0000000a5f187224 */ /* 0x030fe200078e02ff */
[----:B------:R-:W-:Y:S01]  /*2820*/  ISETP.GT.AND P2, PT, R11, 0x8, P0 ;  /* 0x000000080b00780c */ /* 0x000fe20000744270 */
[----:B------:R-:W-:Y:S01]  /*2830*/  IMAD.X R31, R16, 0x1, R27, P5 ;  /* 0x00000001101f7824 */ /* 0x000fe200028e061b */
[----:B------:R-:W-:Y:S01]  /*2840*/  BSSY B1, `(.L_x_44) ;  /* 0x0000007000017945 */ /* 0x000fe20003800000 */
[----:B------:R-:W-:Y:S01]  /*2850*/  IMAD R27, R34, R9, R24 ;  /* 0x00000009221b7224 */ /* 0x000fe200078e0218 */
[----:B------:R-:W-:-:S04]  /*2860*/  IADD3 R24, P0, R90, UR7, RZ ;  /* 0x000000075a187c10 */ /* 0x000fc8000ff1e0ff */
[----:B------:R4:W-:Y:S01]  /*2870*/  @P1 STG.E desc[UR14][R30.64], R27 ;  /* 0x0000001b1e001986 */ /* 0x0009e2000c10190e */
[----:B------:R-:W-:-:S04]  /*2880*/  IADD3.X R25, R91, UR8, RZ, P0, !PT ;  /* 0x000000085b197c10 */ /* 0x000fc800087fe4ff */
[----:B------:R-:W-:Y:S05]  /*2890*/  @!P2 BRA `(.L_x_45) ;  /* 0x000000000004a947 */ /* 0x000fea0003800000 */
[----:B------:R0:W5:Y:S02]  /*28a0*/  LDG.E.LTC128B R95, desc[UR14][R24.64] ;  /* 0x0000000e185f7981 */ /* 0x000164000c1e1920 */
.L_x_45:
[----:B------:R-:W-:Y:S05]  /*28b0*/  BSYNC B1 ;  /* 0x0000000000017941 */ /* 0x000fea0003800000 */
.L_x_44:
[----:B0-----:R-:W-:Y:S01]  /*28c0*/  IADD3 R24, P5, R17, R92, RZ ;  /* 0x0000005c11187210 */ /* 0x001fe20007fbe0ff */
[----:B-----5:R-:W-:Y:S01]  /*28d0*/  IMAD R26, R95, R10, RZ ;  /* 0x0000000a5f1a7224 */ /* 0x020fe200078e02ff */
[C---:B------:R-:W-:Y:S01]  /*28e0*/  ISETP.GT.AND P1, PT, R13.reuse, 0x18, PT ;  /* 0x000000180d00780c */ /* 0x040fe20003f24270 */
[----:B------:R-:W-:Y:S01]  /*28f0*/  BSSY B1, `(.L_x_46) ;  /* 0x000000b000017945 */ /* 0x000fe20003800000 */
[----:B------:R-:W-:Y:S01]  /*2900*/  ISETP.GT.AND P0, PT, R13, 0x19, PT ;  /* 0x000000190d00780c */ /* 0x000fe20003f04270 */
[----:B------:R-:W-:Y:S01]  /*2910*/  IMAD R35, R35, R9, R26 ;  /* 0x0000000923237224 */ /* 0x000fe200078e021a */
[----:B------:R-:W-:Y:S01]  /*2920*/  ISETP.GT.AND P4, PT, R11, RZ, P1 ;  /* 0x000000ff0b00720c */ /* 0x000fe20000f84270 */
[----:B------:R-:W-:Y:S01]  /*2930*/  IMAD.X R25, R16, 0x1, R93, P5 ;  /* 0x0000000110197824 */ /* 0x000fe200028e065d */
[----:B------:R-:W-:Y:S02]  /*2940*/  IADD3 R26, P6, R20, UR9, RZ ;  /* 0x00000009141a7c10 */ /* 0x000fe4000ffde0ff */
[----:B----4-:R-:W-:-:S02]  /*2950*/  IADD3 R30, P5, R22, R14, RZ ;  /* 0x0000000e161e7210 */ /* 0x010fc40007fbe0ff */
[----:B------:R0:W-:Y:S01]  /*2960*/  @P2 STG.E desc[UR14][R24.64], R35 ;  /* 0x0000002318002986 */ /* 0x0001e2000c10190e */
[----:B------:R-:W-:-:S06]  /*2970*/  IADD3.X R27, R21, UR10, RZ, P6, !PT ;  /* 0x0000000a151b7c10 */ /* 0x000fcc000b7fe4ff */
[----:B------:R-:W-:Y:S05]  /*2980*/  @!P4 BRA `(.L_x_47) ;  /* 0x000000000004c947 */ /* 0x000fea0003800000 */
[----:B------:R4:W5:Y:S02]  /*2990*/  LDG.E.LTC128B R95, desc[UR14][R26.64] ;  /* 0x0000000e1a5f7981 */ /* 0x000964000c1e1920 */
.L_x_47:
[----:B------:R-:W-:Y:S05]  /*29a0*/  BSYNC B1 ;  /* 0x0000000000017941 */ /* 0x000fea0003800000 */
.L_x_46:
        /* <DEDUP_REMOVED lines=11> */
.L_x_49:
[----:B------:R-:W-:Y:S05]  /*2a60*/  BSYNC B1 ;  /* 0x0000000000017941 */ /* 0x000fea0003800000 */
.L_x_48:
[----:B-----5:R-:W-:Y:S01]  /*2a70*/  IMAD R34, R95, R10, RZ ;  /* 0x0000000a5f227224 */ /* 0x020fe200078e02ff */
[----:B------:R-:W-:Y:S01]  /*2a80*/  ISETP.GT.AND P1, PT, R11, 0x8, P1 ;  /* 0x000000080b00780c */ /* 0x000fe20000f24270 */
[----:B0-----:R-:W-:Y:S01]  /*2a90*/  IMAD.X R33, R29, 0x1, R15, P5 ;  /* 0x000000011d217824 */ /* 0x001fe200028e060f */
[----:B--2---:R-:W-:Y:S01]  /*2aa0*/  IADD3 R20, P4, R20, UR7, RZ ;  /* 0x0000000714147c10 */ /* 0x004fe2000ff9e0ff */
[----:B------:R-:W-:Y:S01]  /*2ab0*/  IMAD R37, R37, R9, R34 ;  /* 0x0000000925257224 */ /* 0x000fe200078e0222 */
[----:B------:R-:W-:Y:S01]  /*2ac0*/  BSSY B1, `(.L_x_50) ;  /* 0x0000006000017945 */ /* 0x000fe20003800000 */
[----:B------:R-:W-:Y:S02]  /*2ad0*/  IADD3 R34, P5, R22, R17, RZ ;  /* 0x0000001116227210 */ /* 0x000fe40007fbe0ff */
[----:B------:R-:W-:Y:S01]  /*2ae0*/  IADD3.X R21, R21, UR8, RZ, P4, !PT ;  /* 0x0000000815157c10 */ /* 0x000fe2000a7fe4ff */
[----:B------:R0:W-:Y:S05]  /*2af0*/  @P2 STG.E desc[UR14][R32.64], R37 ;  /* 0x0000002520002986 */ /* 0x0001ea000c10190e */
[----:B------:R-:W-:Y:S05]  /*2b00*/  @!P1 BRA `(.L_x_51) ;  /* 0x0000000000049947 */ /* 0x000fea0003800000 */
[----:B------:R2:W5:Y:S02]  /*2b10*/  LDG.E.LTC128B R95, desc[UR14][R20.64] ;  /* 0x0000000e145f7981 */ /* 0x000564000c1e1920 */
.L_x_51:
[----:B------:R-:W-:Y:S05]  /*2b20*/  BSYNC B1 ;  /* 0x0000000000017941 */ /* 0x000fea0003800000 */
.L_x_50:
[----:B--2--5:R-:W-:Y:S01]  /*2b30*/  IMAD R20, R95, R10, RZ ;  /* 0x0000000a5f147224 */ /* 0x024fe200078e02ff */
[----:B------:R-:W-:Y:S01]  /*2b40*/  ISETP.GT.AND P2, PT, R11, 0x8, P0 ;  /* 0x000000080b00780c */ /* 0x000fe20000744270 */
[----:B------:R-:W-:Y:S01]  /*2b50*/  IMAD.X R35, R23, 0x1, R16, P5 ;  /* 0x0000000117237824 */ /* 0x000fe200028e0610 */
[----:B---3--:R-:W-:Y:S01]  /*2b60*/  IADD3 R18, P0, R18, UR7, RZ ;  /* 0x0000000712127c10 */ /* 0x008fe2000ff1e0ff */
[----:B------:R-:W-:Y:S01]  /*2b70*/  IMAD R21, R38, R9, R20 ;  /* 0x0000000926157224 */ /* 0x000fe200078e0214 */
[----:B------:R-:W-:Y:S02]  /*2b80*/  BSSY B1, `(.L_x_52) ;  /* 0x0000005000017945 */ /* 0x000fe40003800000 */
[----:B------:R-:W-:Y:S02]  /*2b90*/  IADD3.X R19, R19, UR8, RZ, P0, !PT ;  /* 0x0000000813137c10 */ /* 0x000fe400087fe4ff */
[----:B------:R2:W-:Y:S05]  /*2ba0*/  @P1 STG.E desc[UR14][R34.64], R21 ;  /* 0x0000001522001986 */ /* 0x0005ea000c10190e */
[----:B------:R-:W-:Y:S05]  /*2bb0*/  @!P2 BRA `(.L_x_53) ;  /* 0x000000000004a947 */ /* 0x000fea0003800000 */
[----:B------:R3:W5:Y:S02]  /*2bc0*/  LDG.E.LTC128B R95, desc[UR14][R18.64] ;  /* 0x0000000e125f7981 */ /* 0x000764000c1e1920 */
.L_x_53:
[----:B------:R-:W-:Y:S05]  /*2bd0*/  BSYNC B1 ;  /* 0x0000000000017941 */ /* 0x000fea0003800000 */
.L_x_52:
[----:B---3--:R-:W-:Y:S01]  /*2be0*/  IADD3 R18, P5, R28, R17, RZ ;  /* 0x000000111c127210 */ /* 0x008fe20007fbe0ff */
        /* <DEDUP_REMOVED lines=10> */
[----:B--2---:R-:W-:-:S06]  /*2c90*/  IADD3.X R21, R27, UR10, RZ, P6, !PT ;  /* 0x0000000a1b157c10 */ /* 0x004fcc000b7fe4ff */
[----:B------:R-:W-:Y:S05]  /*2ca0*/  @!P4 BRA `(.L_x_55) ;  /* 0x000000000004c947 */ /* 0x000fea0003800000 */
[----:B------:R2:W5:Y:S02]  /*2cb0*/  LDG.E.LTC128B R95, desc[UR14][R20.64] ;  /* 0x0000000e145f7981 */ /* 0x000564000c1e1920 */
.L_x_55:
[----:B------:R-:W-:Y:S05]  /*2cc0*/  BSYNC B1 ;  /* 0x0000000000017941 */ /* 0x000fea0003800000 */
.L_x_54:
[----:B---3-5:R-:W-:Y:S01]  /*2cd0*/  IMAD R18, R95, R10, RZ ;  /* 0x0000000a5f127224 */ /* 0x028fe200078e02ff */
        /* <DEDUP_REMOVED lines=10> */
.L_x_57:
[----:B------:R-:W-:Y:S05]  /*2d80*/  BSYNC B1 ;  /* 0x0000000000017941 */ /* 0x000fea0003800000 */
.L_x_56:
[----:B-----5:R-:W-:Y:S01]  /*2d90*/  IMAD R34, R95, R10, RZ ;  /* 0x0000000a5f227224 */ /* 0x020fe200078e02ff */
[----:B------:R-:W-:Y:S01]  /*2da0*/  ISETP.GT.AND P1, PT, R11, 0x8, P1 ;  /* 0x000000080b00780c */ /* 0x000fe20000f24270 */
[----:B---3--:R-:W-:Y:S01]  /*2db0*/  IMAD.X R29, R33, 0x1, R15, P5 ;  /* 0x00000001211d7824 */ /* 0x008fe200028e060f */
[----:B----4-:R-:W-:Y:S01]  /*2dc0*/  IADD3 R26, P4, R26, UR7, RZ ;  /* 0x000000071a1a7c10 */ /* 0x010fe2000ff9e0ff */
[----:B------:R-:W-:Y:S01]  /*2dd0*/  IMAD R41, R41, R9, R34 ;  /* 0x0000000929297224 */ /* 0x000fe200078e0222 */
[----:B------:R-:W-:Y:S01]  /*2de0*/  BSSY B1, `(.L_x_58) ;  /* 0x0000006000017945 */ /* 0x000fe20003800000 */
[----:B------:R-:W-:Y:S02]  /*2df0*/  IADD3 R34, P5, R30, R17, RZ ;  /* 0x000000111e227210 */ /* 0x000fe40007fbe0ff */
[----:B------:R-:W-:Y:S01]  /*2e00*/  IADD3.X R27, R27, UR8, RZ, P4, !PT ;  /* 0x000000081b1b7c10 */ /* 0x000fe2000a7fe4ff */
[----:B------:R3:W-:Y:S05]  /*2e10*/  @P2 STG.E desc[UR14][R28.64], R41 ;  /* 0x000000291c002986 */ /* 0x0007ea000c10190e */
[----:B------:R-:W-:Y:S05]  /*2e20*/  @!P1 BRA `(.L_x_59) ;  /* 0x0000000000049947 */ /* 0x000fea0003800000 */
[----:B------:R4:W5:Y:S02]  /*2e30*/  LDG.E.LTC128B R95, desc[UR14][R26.64] ;  /* 0x0000000e1a5f7981 */ /* 0x000964000c1e1920 */
.L_x_59:
[----:B------:R-:W-:Y:S05]  /*2e40*/  BSYNC B1 ;  /* 0x0000000000017941 */ /* 0x000fea0003800000 */
.L_x_58:
[----:B----45:R-:W-:Y:S01]  /*2e50*/  IMAD R26, R95, R10, RZ ;  /* 0x0000000a5f1a7224 */ /* 0x030fe200078e02ff */
[----:B------:R-:W-:Y:S01]  /*2e60*/  ISETP.GT.AND P2, PT, R11, 0x8, P0 ;  /* 0x000000080b00780c */ /* 0x000fe20000744270 */
[----:B------:R-:W-:Y:S01]  /*2e70*/  IMAD.X R35, R31, 0x1, R16, P5 ;  /* 0x000000011f237824 */ /* 0x000fe200028e0610 */
[----:B------:R-:W-:Y:S01]  /*2e80*/  IADD3 R24, P0, R24, UR7, RZ ;  /* 0x0000000718187c10 */ /* 0x000fe2000ff1e0ff */
[----:B------:R-:W-:Y:S01]  /*2e90*/  IMAD R27, R42, R9, R26 ;  /* 0x000000092a1b7224 */ /* 0x000fe200078e021a */
[----:B------:R-:W-:Y:S02]  /*2ea0*/  BSSY B1, `(.L_x_60) ;  /* 0x0000005000017945 */ /* 0x000fe40003800000 */
[----:B------:R-:W-:Y:S02]  /*2eb0*/  IADD3.X R25, R25, UR8, RZ, P0, !PT ;  /* 0x0000000819197c10 */ /* 0x000fe400087fe4ff */
[----:B------:R4:W-:Y:S05]  /*2ec0*/  @P1 STG.E desc[UR14][R34.64], R27 ;  /* 0x0000001b22001986 */ /* 0x0009ea000c10190e */
[----:B------:R-:W-:Y:S05]  /*2ed0*/  @!P2 BRA `(.L_x_61) ;  /* 0x000000000004a947 */ /* 0x000fea0003800000 */
[----:B------:R0:W5:Y:S02]  /*2ee0*/  LDG.E.LTC128B R95, desc[UR14][R24.64] ;  /* 0x0000000e185f7981 */ /* 0x000164000c1e1920 */
.L_x_61:
[----:B------:R-:W-:Y:S05]  /*2ef0*/  BSYNC B1 ;  /* 0x0000000000017941 */ /* 0x000fea0003800000 */
.L_x_60:
        /* <DEDUP_REMOVED lines=11> */
[----:B----4-:R-:W-:-:S06]  /*2fb0*/  IADD3.X R27, R21, UR10, RZ, P6, !PT ;  /* 0x0000000a151b7c10 */ /* 0x010fcc000b7fe4ff */
[----:B------:R-:W-:Y:S05]  /*2fc0*/  @!P4 BRA `(.L_x_63) ;  /* 0x000000000004c947 */ /* 0x000fea0003800000 */
[----:B------:R4:W5:Y:S02]  /*2fd0*/  LDG.E.LTC128B R95, desc[UR14][R26.64] ;  /* 0x0000000e1a5f7981 */ /* 0x000964000c1e1920 */
.L_x_63:
[----:B------:R-:W-:Y:S05]  /*2fe0*/  BSYNC B1 ;  /* 0x0000000000017941 */ /* 0x000fea0003800000 */
.L_x_62:
        /* <DEDUP_REMOVED lines=11> */
.L_x_65:
[----:B------:R-:W-:Y:S05]  /*30a0*/  BSYNC B1 ;  /* 0x0000000000017941 */ /* 0x000fea0003800000 */
.L_x_64:
        /* <DEDUP_REMOVED lines=11> */
.L_x_67:
[----:B------:R-:W-:Y:S05]  /*3160*/  BSYNC B1 ;  /* 0x0000000000017941 */ /* 0x000fea0003800000 */
.L_x_66:
[----:B--2--5:R-:W-:Y:S01]  /*3170*/  IMAD R20, R95, R10, RZ ;  /* 0x0000000a5f147224 */ /* 0x024fe200078e02ff */
        /* <DEDUP_REMOVED lines=9> */
.L_x_69:
[----:B------:R-:W-:Y:S05]  /*3210*/  BSYNC B1 ;  /* 0x0000000000017941 */ /* 0x000fea0003800000 */
.L_x_68:
        /* <DEDUP_REMOVED lines=14> */
.L_x_71:
[----:B------:R-:W-:Y:S05]  /*3300*/  BSYNC B1 ;  /* 0x0000000000017941 */ /* 0x000fea0003800000 */
.L_x_70:
[----:B0----5:R-:W-:Y:S01]  /*3310*/  IMAD R18, R95, R10, RZ ;  /* 0x0000000a5f127224 */ /* 0x021fe200078e02ff */
[----:B------:R-:W-:Y:S01]  /*3320*/  ISETP.GT.AND P2, PT, R11, RZ, P0 ;  /* 0x000000ff0b00720c */ /* 0x000fe20000744270 */
[----:B------:R-:W-:Y:S01]  /*3330*/  IMAD.X R23, R31, 0x1, R15, P5 ;  /* 0x000000011f177824 */ /* 0x000fe200028e060f */
[----:B------:R-:W-:Y:S01]  /*3340*/  BSSY B1, `(.L_x_72) ;  /* 0x0000008000017945 */ /* 0x000fe20003800000 */
[----:B---3--:R-:W-:Y:S01]  /*3350*/  IMAD R29, R48, R9, R18 ;  /* 0x00000009301d7224 */ /* 0x008fe200078e0212 */
[----:B------:R-:W-:Y:S02]  /*3360*/  IADD3 R18, P6, R24, UR9, RZ ;  /* 0x0000000918127c10 */ /* 0x000fe4000ffde0ff */
[----:B------:R-:W-:Y:S02]  /*3370*/  IADD3 R28, P5, R32, R14, RZ ;  /* 0x0000000e201c7210 */ /* 0x000fe40007fbe0ff */
[----:B------:R0:W-:Y:S01]  /*3380*/  @P4 STG.E desc[UR14][R22.64], R29 ;  /* 0x0000001d16004986 */ /* 0x0001e2000c10190e */
[----:B------:R-:W-:-:S04]  /*3390*/  IADD3.X R19, R25, UR10, RZ, P6, !PT ;  /* 0x0000000a19137c10 */ /* 0x000fc8000b7fe4ff */
[----:B------:R-:W-:Y:S06]  /*33a0*/  @!P2 BRA `(.L_x_73) ;  /* 0x000000000004a947 */ /* 0x000fec0003800000 */
[----:B------:R3:W5:Y:S02]  /*33b0*/  LDG.E.LTC128B R95, desc[UR14][R18.64] ;  /* 0x0000000e125f7981 */ /* 0x000764000c1e1920 */
.L_x_73:
[----:B------:R-:W-:Y:S05]  /*33c0*/  BSYNC B1 ;  /* 0x0000000000017941 */ /* 0x000fea0003800000 */
.L_x_72:
[----:B-----5:R-:W-:Y:S01]  /*33d0*/  IMAD R34, R95, R10, RZ ;  /* 0x0000000a5f227224 */ /* 0x020fe200078e02ff */
[----:B------:R-:W-:Y:S01]  /*33e0*/  ISETP.GT.AND P1, PT, R11, 0x8, P1 ;  /* 0x000000080b00780c */ /* 0x000fe20000f24270 */
[----:B0-----:R-:W-:Y:S01]  /*33f0*/  IMAD.X R29, R33, 0x1, R15, P5 ;  /* 0x00000001211d7824 */ /* 0x001fe200028e060f */
        /* <DEDUP_REMOVED lines=8> */
.L_x_75:
[----:B------:R-:W-:Y:S05]  /*3480*/  BSYNC B1 ;  /* 0x0000000000017941 */ /* 0x000fea0003800000 */
.L_x_74:
        /* <DEDUP_REMOVED lines=10> */
.L_x_77:
[----:B------:R-:W-:Y:S05]  /*3530*/  BSYNC B1 ;  /* 0x0000000000017941 */ /* 0x000fea0003800000 */
.L_x_76:
        /* <DEDUP_REMOVED lines=14> */
.L_x_79:
[----:B------:R-:W-:Y:S05]  /*3620*/  BSYNC B1 ;  /* 0x0000000000017941 */ /* 0x000fea0003800000 */
.L_x_78:
        /* <DEDUP_REMOVED lines=11> */
.L_x_81:
[----:B------:R-:W-:Y:S05]  /*36e0*/  BSYNC B1 ;  /* 0x0000000000017941 */ /* 0x000fea0003800000 */
.L_x_80:
        /* <DEDUP_REMOVED lines=11> */
.L_x_83:
[----:B------:R-:W-:Y:S05]  /*37a0*/  BSYNC B1 ;  /* 0x0000000000017941 */ /* 0x000fea0003800000 */
.L_x_82:
        /* <DEDUP_REMOVED lines=10> */
.L_x_85:
[----:B------:R-:W-:Y:S05]  /*3850*/  BSYNC B1 ;  /* 0x0000000000017941 */ /* 0x000fea0003800000 */
.L_x_84:
        /* <DEDUP_REMOVED lines=14> */
.L_x_87:
[----:B------:R-:W-:Y:S05]  /*3940*/  BSYNC B1 ;  /* 0x0000000000017941 */ /* 0x000fea0003800000 */
.L_x_86:
        /* <DEDUP_REMOVED lines=11> */
.L_x_89:
[----:B------:R-:W-:Y:S05]  /*3a00*/  BSYNC B1 ;  /* 0x0000000000017941 */ /* 0x000fea0003800000 */
.L_x_88:
        /* <DEDUP_REMOVED lines=11> */
.L_x_91:
[----:B------:R-:W-:Y:S05]  /*3ac0*/  BSYNC B1 ;  /* 0x0000000000017941 */ /* 0x000fea0003800000 */
.L_x_90:
        /* <DEDUP_REMOVED lines=10> */
.L_x_93:
[----:B------:R-:W-:Y:S05]  /*3b70*/  BSYNC B1 ;  /* 0x0000000000017941 */ /* 0x000fea0003800000 */
.L_x_92:
        /* <DEDUP_REMOVED lines=14> */
.L_x_95:
[----:B------:R-:W-:Y:S05]  /*3c60*/  BSYNC B1 ;  /* 0x0000000000017941 */ /* 0x000fea0003800000 */
.L_x_94:
        /* <DEDUP_REMOVED lines=11> */
.L_x_97:
[----:B------:R-:W-:Y:S05]  /*3d20*/  BSYNC B1 ;  /* 0x0000000000017941 */ /* 0x000fea0003800000 */
.L_x_96:
        /* <DEDUP_REMOVED lines=11> */
.L_x_99:
[----:B------:R-:W-:Y:S05]  /*3de0*/  BSYNC B1 ;  /* 0x0000000000017941 */ /* 0x000fea0003800000 */
.L_x_98:
        /* <DEDUP_REMOVED lines=10> */
.L_x_101:
[----:B------:R-:W-:Y:S05]  /*3e90*/  BSYNC B1 ;  /* 0x0000000000017941 */ /* 0x000fea0003800000 */
.L_x_100:
        /* <DEDUP_REMOVED lines=14> */
.L_x_103:
[----:B------:R-:W-:Y:S05]  /*3f80*/  BSYNC B1 ;  /* 0x0000000000017941 */ /* 0x000fea0003800000 */
.L_x_102:
        /* <DEDUP_REMOVED lines=11> */
.L_x_105:
[----:B------:R-:W-:Y:S05]  /*4040*/  BSYNC B1 ;  /* 0x0000000000017941 */ /* 0x000fea0003800000 */
.L_x_104:
        /* <DEDUP_REMOVED lines=11> */
.L_x_107:
[----:B------:R-:W-:Y:S05]  /*4100*/  BSYNC B1 ;  /* 0x0000000000017941 */ /* 0x000fea0003800000 */
.L_x_106:
        /* <DEDUP_REMOVED lines=10> */
.L_x_109:
[----:B------:R-:W-:Y:S05]  /*41b0*/  BSYNC B1 ;  /* 0x0000000000017941 */ /* 0x000fea0003800000 */
.L_x_108:
        /* <DEDUP_REMOVED lines=14> */
.L_x_111:
[----:B------:R-:W-:Y:S05]  /*42a0*/  BSYNC B1 ;  /* 0x0000000000017941 */ /* 0x000fea0003800000 */
.L_x_110:
        /* <DEDUP_REMOVED lines=11> */
.L_x_113:
[----:B------:R-:W-:Y:S05]  /*4360*/  BSYNC B1 ;  /* 0x0000000000017941 */ /* 0x000fea0003800000 */
.L_x_112:
        /* <DEDUP_REMOVED lines=11> */
.L_x_115:
[----:B------:R-:W-:Y:S05]  /*4420*/  BSYNC B1 ;  /* 0x0000000000017941 */ /* 0x000fea0003800000 */
.L_x_114:
        /* <DEDUP_REMOVED lines=10> */
.L_x_117:
[----:B------:R-:W-:Y:S05]  /*44d0*/  BSYNC B1 ;  /* 0x0000000000017941 */ /* 0x000fea0003800000 */
.L_x_116:
        /* <DEDUP_REMOVED lines=14> */
.L_x_119:
[----:B------:R-:W-:Y:S05]  /*45c0*/  BSYNC B1 ;  /* 0x0000000000017941 */ /* 0x000fea0003800000 */
.L_x_118:
        /* <DEDUP_REMOVED lines=11> */
.L_x_121:
[----:B------:R-:W-:Y:S05]  /*4680*/  BSYNC B1 ;  /* 0x0000000000017941 */ /* 0x000fea0003800000 */
.L_x_120:
        /* <DEDUP_REMOVED lines=11> */
.L_x_123:
[----:B------:R-:W-:Y:S05]  /*4740*/  BSYNC B1 ;  /* 0x0000000000017941 */ /* 0x000fea0003800000 */
.L_x_122:
        /* <DEDUP_REMOVED lines=10> */
.L_x_125:
[----:B------:R-:W-:Y:S05]  /*47f0*/  BSYNC B1 ;  /* 0x0000000000017941 */ /* 0x000fea0003800000 */
.L_x_124:
        /* <DEDUP_REMOVED lines=14> */
.L_x_127:
[----:B------:R-:W-:Y:S05]  /*48e0*/  BSYNC B1 ;  /* 0x0000000000017941 */ /* 0x000fea0003800000 */
.L_x_126:
        /* <DEDUP_REMOVED lines=11> */
.L_x_129:
[----:B------:R-:W-:Y:S05]  /*49a0*/  BSYNC B1 ;  /* 0x0000000000017941 */ /* 0x000fea0003800000 */
.L_x_128:
        /* <DEDUP_REMOVED lines=11> */
.L_x_131:
[----:B------:R-:W-:Y:S05]  /*4a60*/  BSYNC B1 ;  /* 0x0000000000017941 */ /* 0x000fea0003800000 */
.L_x_130:
        /* <DEDUP_REMOVED lines=10> */
.L_x_133:
[----:B------:R-:W-:Y:S05]  /*4b10*/  BSYNC B1 ;  /* 0x0000000000017941 */ /* 0x000fea0003800000 */
.L_x_132:
        /* <DEDUP_REMOVED lines=14> */
.L_x_135:
[----:B------:R-:W-:Y:S05]  /*4c00*/  BSYNC B1 ;  /* 0x0000000000017941 */ /* 0x000fea0003800000 */
.L_x_134:
[----:B0----5:R-:W-:Y:S01]  /*4c10*/  IMAD R18, R95, R10, RZ ;  /* 0x0000000a5f127224 */ /* 0x021fe200078e02ff */
[----:B------:R-:W-:Y:S01]  /*4c20*/  ISETP.GT.AND P2, PT, R11, RZ, P1 ;  /* 0x000000ff0b00720c */ /* 0x000fe20000f44270 */
        /* <DEDUP_REMOVED lines=8> */
.L_x_137:
[----:B------:R-:W-:Y:S05]  /*4cb0*/  BSYNC B1 ;  /* 0x0000000000017941 */ /* 0x000fea0003800000 */
.L_x_136:
[----:B------:R-:W-:Y:S01]  /*4cc0*/  IADD3 R18, P5, R32, R14, RZ ;  /* 0x0000000e20127210 */ /* 0x000fe20007fbe0ff */
[----:B---3-5:R-:W-:Y:S01]  /*4cd0*/  IMAD R28, R95, R10, RZ ;  /* 0x0000000a5f1c7224 */ /* 0x028fe200078e02ff */
[----:B------:R-:W-:Y:S01]  /*4ce0*/  ISETP.GT.AND P4, PT, R11, 0x8, P4 ;  /* 0x000000080b00780c */ /* 0x000fe20002784270 */
[----:B------:R-:W-:Y:S01]  /*4cf0*/  BSSY B1, `(.L_x_138) ;  /* 0x000000a000017945 */ /* 0x000fe20003800000 */
[----:B----4-:R-:W-:Y:S01]  /*4d00*/  IADD3 R26, P6, R26, UR7, RZ ;  /* 0x000000071a1a7c10 */ /* 0x010fe2000ffde0ff */
[----:B------:R-:W-:Y:S01]  /*4d10*/  IMAD R81, R81, R9, R28 ;  /* 0x0000000951517224 */ /* 0x000fe200078e021c */
[----:B------:R-:W-:Y:S01]  /*4d20*/  ISETP.GT.AND P0, PT, R13, 0x78, PT ;  /* 0x000000780d00780c */ /* 0x000fe20003f04270 */
[----:B0-----:R-:W-:Y:S01]  /*4d30*/  IMAD.X R19, R33, 0x1, R15, P5 ;  /* 0x0000000121137824 */ /* 0x001fe200028e060f */
[----:B------:R-:W-:Y:S02]  /*4d40*/  IADD3 R28, P5, R30, R17, RZ ;  /* 0x000000111e1c7210 */ /* 0x000fe40007fbe0ff */
[----:B------:R-:W-:-:S02]  /*4d50*/  IADD3.X R27, R27, UR8, RZ, P6, !PT ;  /* 0x000000081b1b7c10 */ /* 0x000fc4000b7fe4ff */
[----:B------:R0:W-:Y:S03]  /*4d60*/  @P2 STG.E desc[UR14][R18.64], R81 ;  /* 0x0000005112002986 */ /* 0x0001e6000c10190e */
[----:B------:R-:W-:Y:S06]  /*4d70*/  @!P4 BRA `(.L_x_139) ;  /* 0x000000000004c947 */ /* 0x000fec0003800000 */
[----:B------:R3:W5:Y:S02]  /*4d80*/  LDG.E.LTC128B R95, desc[UR14][R26.64] ;  /* 0x0000000e1a5f7981 */ /* 0x000764000c1e1920 */
.L_x_139:
[----:B------:R-:W-:Y:S05]  /*4d90*/  BSYNC B1 ;  /* 0x0000000000017941 */ /* 0x000fea0003800000 */
.L_x_138:
[----:B---3-5:R-:W-:Y:S01]  /*4da0*/  IMAD R26, R95, R10, RZ ;  /* 0x0000000a5f1a7224 */ /* 0x028fe200078e02ff */
[----:B------:R-:W-:Y:S01]  /*4db0*/  ISETP.GT.AND P2, PT, R13, 0x79, PT ;  /* 0x000000790d00780c */ /* 0x000fe20003f44270 */
[----:B------:R-:W-:Y:S01]  /*4dc0*/  IMAD.X R29, R31, 0x1, R16, P5 ;  /* 0x000000011f1d7824 */ /* 0x000fe200028e0610 */
[----:B------:R-:W-:Y:S01]  /*4dd0*/  ISETP.GT.AND P1, PT, R11, 0x8, P1 ;  /* 0x000000080b00780c */ /* 0x000fe20000f24270 */
[----:B------:R-:W-:Y:S01]  /*4de0*/  IMAD R13, R82, R9, R26 ;  /* 0x00000009520d7224 */ /* 0x000fe200078e021a */
[----:B------:R-:W-:Y:S01]  /*4df0*/  IADD3 R24, P5, R24, UR7, RZ ;  /* 0x0000000718187c10 */ /* 0x000fe2000ffbe0ff */
[----:B------:R-:W-:Y:S03]  /*4e00*/  BSSY B1, `(.L_x_140) ;  /* 0x0000005000017945 */ /* 0x000fe60003800000 */
[----:B------:R3:W-:Y:S01]  /*4e10*/  @P4 STG.E desc[UR14][R28.64], R13 ;  /* 0x0000000d1c004986 */ /* 0x0007e2000c10190e */
[----:B------:R-:W-:-:S06]  /*4e20*/  IADD3.X R25, R25, UR8, RZ, P5, !PT ;  /* 0x0000000819197c10 */ /* 0x000fcc000affe4ff */
[----:B------:R-:W-:Y:S05]  /*4e30*/  @!P1 BRA `(.L_x_141) ;  /* 0x0000000000049947 */ /* 0x000fea0003800000 */
[----:B------:R4:W5:Y:S02]  /*4e40*/  LDG.E.LTC128B R95, desc[UR14][R24.64] ;  /* 0x0000000e185f7981 */ /* 0x000964000c1e1920 */
.L_x_141:
[----:B------:R-:W-:Y:S05]  /*4e50*/  BSYNC B1 ;  /* 0x0000000000017941 */ /* 0x000fea0003800000 */
.L_x_140:
[----:B----4-:R-:W-:Y:S01]  /*4e60*/  IADD3 R24, P6, R32, R17, RZ ;  /* 0x0000001120187210 */ /* 0x010fe20007fde0ff */
[----:B---3-5:R-:W-:Y:S01]  /*4e70*/  IMAD R28, R95, R10, RZ ;  /* 0x0000000a5f1c7224 */ /* 0x028fe200078e02ff */
[----:B------:R-:W-:Y:S01]  /*4e80*/  ISETP.GT.AND P4, PT, R11, RZ, P0 ;  /* 0x000000ff0b00720c */ /* 0x000fe20000784270 */
[----:B------:R-:W-:Y:S01]  /*4e90*/  BSSY B1, `(.L_x_142) ;  /* 0x0000009000017945 */ /* 0x000fe20003800000 */
[----:B------:R-:W-:Y:S01]  /*4ea0*/  IADD3 R26, P5, R22, R14, RZ ;  /* 0x0000000e161a7210 */ /* 0x000fe20007fbe0ff */
[----:B------:R-:W-:Y:S02]  /*4eb0*/  IMAD.X R25, R33, 0x1, R16, P6 ;  /* 0x0000000121197824 */ /* 0x000fe400030e0610 */
[----:B------:R-:W-:-:S05]  /*4ec0*/  IMAD R83, R83, R9, R28 ;  /* 0x0000000953537224 */ /* 0x000fca00078e021c */
[----:B------:R3:W-:Y:S03]  /*4ed0*/  @P1 STG.E desc[UR14][R24.64], R83 ;  /* 0x0000005318001986 */ /* 0x0007e6000c10190e */
[----:B------:R-:W-:Y:S05]  /*4ee0*/  @!P4 BRA `(.L_x_143) ;  /* 0x00000000000cc947 */ /* 0x000fea0003800000 */
[----:B---3--:R-:W-:-:S04]  /*4ef0*/  IADD3 R24, P1, R20, UR9, RZ ;  /* 0x0000000914187c10 */ /* 0x008fc8000ff3e0ff */
[----:B------:R-:W-:-:S05]  /*4f00*/  IADD3.X R25, R21, UR10, RZ, P1, !PT ;  /* 0x0000000a15197c10 */ /* 0x000fca0008ffe4ff */
[----:B------:R4:W5:Y:S04]  /*4f10*/  LDG.E.LTC128B R95, desc[UR14][R24.64] ;  /* 0x0000000e185f7981 */ /* 0x000968000c1e1920 */
.L_x_143:
[----:B------:R-:W-:Y:S05]  /*4f20*/  BSYNC B1 ;  /* 0x0000000000017941 */ /* 0x000fea0003800000 */
.L_x_142:
[----:B-----5:R-:W-:Y:S01]  /*4f30*/  IMAD R13, R95, R10, RZ ;  /* 0x0000000a5f0d7224 */ /* 0x020fe200078e02ff */
[----:B------:R-:W-:Y:S01]  /*4f40*/  ISETP.GT.AND P1, PT, R11, RZ, P2 ;  /* 0x000000ff0b00720c */ /* 0x000fe20001724270 */
[----:B------:R-:W-:Y:S01]  /*4f50*/  IMAD.X R27, R23, 0x1, R15, P5 ;  /* 0x00000001171b7824 */ /* 0x000fe200028e060f */
[----:B---34-:R-:W-:Y:S01]  /*4f60*/  IADD3 R24, P6, R34, UR9, RZ ;  /* 0x0000000922187c10 */ /* 0x018fe2000ffde0ff */
[----:B------:R-:W-:Y:S01]  /*4f70*/  IMAD R13, R84, R9, R13 ;  /* 0x00000009540d7224 */ /* 0x000fe200078e020d */
[----:B------:R-:W-:Y:S01]  /*4f80*/  BSSY B1, `(.L_x_144) ;  /* 0x0000006000017945 */ /* 0x000fe20003800000 */
[----:B------:R-:W-:Y:S02]  /*4f90*/  IADD3 R14, P5, R18, R14, RZ ;  /* 0x0000000e120e7210 */ /* 0x000fe40007fbe0ff */
[----:B------:R-:W-:Y:S01]  /*4fa0*/  IADD3.X R25, R35, UR10, RZ, P6, !PT ;  /* 0x0000000a23197c10 */ /* 0x000fe2000b7fe4ff */
[----:B------:R3:W-:Y:S05]  /*4fb0*/  @P4 STG.E desc[UR14][R26.64], R13 ;  /* 0x0000000d1a004986 */ /* 0x0007ea000c10190e */
[----:B------:R-:W-:Y:S05]  /*4fc0*/  @!P1 BRA `(.L_x_145) ;  /* 0x0000000000049947 */ /* 0x000fea0003800000 */
[----:B------:R4:W5:Y:S02]  /*4fd0*/  LDG.E.LTC128B R95, desc[UR14][R24.64] ;  /* 0x0000000e185f7981 */ /* 0x000964000c1e1920 */
.L_x_145:
[----:B------:R-:W-:Y:S05]  /*4fe0*/  BSYNC B1 ;  /* 0x0000000000017941 */ /* 0x000fea0003800000 */
.L_x_144:
[----:B----45:R-:W-:Y:S01]  /*4ff0*/  IMAD R24, R95, R10, RZ ;  /* 0x0000000a5f187224 */ /* 0x030fe200078e02ff */
[----:B------:R-:W-:Y:S01]  /*5000*/  ISETP.GT.AND P0, PT, R11, 0x8, P0 ;  /* 0x000000080b00780c */ /* 0x000fe20000704270 */
[----:B------:R-:W-:Y:S01]  /*5010*/  IMAD.X R15, R19, 0x1, R15, P5 ;  /* 0x00000001130f7824 */ /* 0x000fe200028e060f */
        /* <DEDUP_REMOVED lines=8> */
.L_x_147:
[----:B------:R-:W-:Y:S05]  /*50a0*/  BSYNC B1 ;  /* 0x0000000000017941 */ /* 0x000fea0003800000 */
.L_x_146:
[----:B------:R-:W-:Y:S01]  /*50b0*/  ISETP.GT.AND P2, PT, R11, 0x8, P2 ;  /* 0x000000080b00780c */ /* 0x000fe20001744270 */
[----:B---3-5:R-:W-:Y:S01]  /*50c0*/  IMAD R13, R95, R10, RZ ;  /* 0x0000000a5f0d7224 */ /* 0x028fe200078e02ff */
[----:B------:R-:W-:Y:S01]  /*50d0*/  BSSY B1, `(.L_x_148) ;  /* 0x0000008000017945 */ /* 0x000fe20003800000 */
[----:B------:R-:W-:Y:S02]  /*50e0*/  IMAD.X R25, R23, 0x1, R16, P5 ;  /* 0x0000000117197824 */ /* 0x000fe400028e0610 */
[----:B------:R-:W-:-:S05]  /*50f0*/  IMAD R13, R86, R9, R13 ;  /* 0x00000009560d7224 */ /* 0x000fca00078e020d */
[----:B------:R3:W-:Y:S01]  /*5100*/  @P0 STG.E desc[UR14][R24.64], R13 ;  /* 0x0000000d18000986 */ /* 0x0007e2000c10190e */
[----:B--2---:R-:W-:-:S04]  /*5110*/  IADD3 R14, P0, R34, UR7, RZ ;  /* 0x00000007220e7c10 */ /* 0x004fc8000ff1e0ff */
[----:B------:R-:W-:Y:S01]  /*5120*/  IADD3.X R15, R35, UR8, RZ, P0, !PT ;  /* 0x00000008230f7c10 */ /* 0x000fe200087fe4ff */
[----:B------:R-:W-:Y:S08]  /*5130*/  @!P2 BRA `(.L_x_149) ;  /* 0x000000000004a947 */ /* 0x000ff00003800000 */
[----:B------:R2:W5:Y:S02]  /*5140*/  LDG.E.LTC128B R95, desc[UR14][R14.64] ;  /* 0x0000000e0e5f7981 */ /* 0x000564000c1e1920 */
.L_x_149:
[----:B------:R-:W-:Y:S05]  /*5150*/  BSYNC B1 ;  /* 0x0000000000017941 */ /* 0x000fea0003800000 */
.L_x_148:
[----:B------:R-:W-:Y:S05]  /*5160*/  @!P2 BRA `(.L_x_150) ;  /* 0x000000140094a947 */ /* 0x000fea0003800000 */
[----:B--2---:R-:W-:Y:S01]  /*5170*/  IADD3 R14, P0, R18, R17, RZ ;  /* 0x00000011120e7210 */ /* 0x004fe20007f1e0ff */
[----:B0----5:R-:W-:-:S04]  /*5180*/  IMAD R18, R95, R10, RZ ;  /* 0x0000000a5f127224 */ /* 0x021fc800078e02ff */
[----:B------:R-:W-:Y:S02]  /*5190*/  IMAD.X R15, R19, 0x1, R16, P0 ;  /* 0x00000001130f7824 */ /* 0x000fe400000e0610 */
[----:B------:R-:W-:-:S05]  /*51a0*/  IMAD R87, R87, R9, R18 ;  /* 0x0000000957577224 */ /* 0x000fca00078e0212 */
[----:B------:R0:W-:Y:S01]  /*51b0*/  STG.E desc[UR14][R14.64], R87 ;  /* 0x000000570e007986 */ /* 0x0001e2000c10190e */
[----:B------:R-:W-:Y:S05]  /*51c0*/  BRA `(.L_x_150) ;  /* 0x00000014007c7947 */ /* 0x000fea0003800000 */
.L_x_27:
[----:B------:R-:W-:Y:S01]  /*51d0*/  ULDC.64 UR8, c[0x0][0x6c0] ;  /* 0x0001b00000087ab9 */ /* 0x000fe20000000a00 */
[----:B------:R-:W-:Y:S01]  /*51e0*/  ISETP.GT.AND P2, PT, R13, 0x1, PT ;  /* 0x000000010d00780c */ /* 0x000fe20003f44270 */
[-C--:B--2---:R-:W-:Y:S01]  /*51f0*/  IMAD R17, R24, R9.reuse, RZ ;  /* 0x0000000918117224 */ /* 0x084fe200078e02ff */
[----:B------:R-:W-:Y:S01]  /*5200*/  LEA R18, P1, R90, UR8, 0x2 ;  /* 0x000000085a127c11 */ /* 0x000fe2000f8210ff */
[-C--:B------:R-:W-:Y:S01]  /*5210*/  IMAD R25, R25, R9.reuse, RZ ;  /* 0x0000000919197224 */ /* 0x080fe200078e02ff */
[C---:B------:R-:W-:Y:S01]  /*5220*/  ISETP.GT.AND P4, PT, R11.reuse, RZ, P2 ;  /* 0x000000ff0b00720c */ /* 0x040fe20001784270 */
[----:B------:R-:W-:Y:S01]  /*5230*/  IMAD.SHL.U32 R15, R98, 0x20, RZ ;  /* 0x00000020620f7824 */ /* 0x000fe200078e00ff */
[----:B------:R-:W-:Y:S01]  /*5240*/  LEA.HI.X R19, R90, UR9, R103, 0x2, P1 ;  /* 0x000000095a137c11 */ /* 0x000fe200088f1467 */
[-C--:B------:R-:W-:Y:S01]  /*5250*/  IMAD R89, R26, R9.reuse, RZ ;  /* 0x000000091a597224 */ /* 0x080fe200078e02ff */
[----:B------:R-:W-:Y:S01]  /*5260*/  ISETP.GT.AND P1, PT, R11, 0x8, P0 ;  /* 0x000000080b00780c */ /* 0x000fe20000724270 */
[-C--:B------:R-:W-:Y:S01]  /*5270*/  IMAD R27, R27, R9.reuse, RZ ;  /* 0x000000091b1b7224 */ /* 0x080fe200078e02ff */
[----:B------:R-:W-:Y:S01]  /*5280*/  ISETP.GT.AND P0, PT, R13, 0x8, PT ;  /* 0x000000080d00780c */ /* 0x000fe20003f04270 */
[----:B------:R0:W-:Y:S01]  /*5290*/  @P5 STG.E desc[UR14][R18.64], R17 ;  /* 0x0000001112005986 */ /* 0x0001e2000c10190e */
[----:B------:R-:W-:Y:S01]  /*52a0*/  LEA R20, P5, R98, R18, 0x2 ;  /* 0x0000001262147211 */ /* 0x000fe200078a10ff */
[-C--:B------:R-:W-:Y:S01]  /*52b0*/  IMAD R91, R28, R9.reuse, RZ ;  /* 0x000000091c5b7224 */ /* 0x080fe200078e02ff */
[----:B------:R-:W-:Y:S01]  /*52c0*/  ISETP.GT.AND P2, PT, R11, 0x8, P2 ;  /* 0x000000080b00780c */ /* 0x000fe20001744270 */
[----:B------:R-:W-:Y:S01]  /*52d0*/  IMAD R29, R29, R9, RZ ;  /* 0x000000091d1d7224 */ /* 0x000fe200078e02ff */
[C-C-:B------:R-:W-:Y:S01]  /*52e0*/  LEA.HI.X R21, R98.reuse, R19, R99.reuse, 0x2, P5 ;  /* 0x0000001362157211 */ /* 0x140fe200028f1463 */
[-C--:B------:R-:W-:Y:S01]  /*52f0*/  IMAD R31, R31, R9.reuse, RZ ;  /* 0x000000091f1f7224 */ /* 0x080fe200078e02ff */
[----:B------:R-:W-:Y:S01]  /*5300*/  SHF.L.U64.HI R14, R98, 0x5, R99 ;  /* 0x00000005620e7819 */ /* 0x000fe20000010263 */
[----:B------:R-:W-:Y:S01]  /*5310*/  IMAD R33, R33, R9, RZ ;  /* 0x0000000921217224 */ /* 0x000fe200078e02ff */
[----:B------:R-:W-:Y:S01]  /*5320*/  ISETP.GT.AND P5, PT, R11, RZ, P0 ;  /* 0x000000ff0b00720c */ /* 0x000fe200007a4270 */
[----:B------:R1:W-:Y:S01]  /*5330*/  @P4 STG.E desc[UR14][R20.64], R25 ;  /* 0x0000001914004986 */ /* 0x0003e2000c10190e */
[----:B------:R-:W-:Y:S01]  /*5340*/  IADD3 R22, P4, R18, R15, RZ ;  /* 0x0000000f12167210 */ /* 0x000fe20007f9e0ff */
[----:B------:R-:W-:Y:S01]  /*5350*/  IMAD R35, R35, R9, RZ ;  /* 0x0000000923237224 */ /* 0x000fe200078e02ff */
[----:B------:R-:W-:Y:S01]  /*5360*/  IADD3 R24, P6, R20, R15, RZ ;  /* 0x0000000f14187210 */ /* 0x000fe20007fde0ff */
[----:B------:R2:W-:Y:S01]  /*5370*/  @P1 STG.E desc[UR14][R18.64+0x20], R89 ;  /* 0x0000205912001986 */ /* 0x0005e2000c10190e */
[----:B------:R-:W-:Y:S01]  /*5380*/  ISETP.GT.AND P1, PT, R13, 0x9, PT ;  /* 0x000000090d00780c */ /* 0x000fe20003f24270 */
[--C-:B------:R-:W-:Y:S01]  /*5390*/  IMAD.X R23, R19, 0x1, R14.reuse, P4 ;  /* 0x0000000113177824 */ /* 0x100fe200020e060e */
[C---:B------:R-:W-:Y:S01]  /*53a0*/  ISETP.GT.AND P0, PT, R11.reuse, 0x8, P0 ;  /* 0x000000080b00780c */ /* 0x040fe20000704270 */
[----:B------:R3:W-:Y:S01]  /*53b0*/  @P2 STG.E desc[UR14][R20.64+0x20], R27 ;  /* 0x0000201b14002986 */ /* 0x0007e2000c10190e */
[----:B------:R-:W-:Y:S01]  /*53c0*/  ISETP.GT.AND P4, PT, R11, RZ, P1 ;  /* 0x000000ff0b00720c */ /* 0x000fe20000f84270 */
[-C--:B------:R-:W-:Y:S01]  /*53d0*/  IMAD R37, R37, R9.reuse, RZ ;  /* 0x0000000925257224 */ /* 0x080fe200078e02ff */
[----:B0-----:R-:W-:Y:S01]  /*53e0*/  IADD3 R17, P2, R15, 0x20, RZ ;  /* 0x000000200f117810 */ /* 0x001fe20007f5e0ff */
[----:B------:R0:W-:Y:S01]  /*53f0*/  @P5 STG.E desc[UR14][R22.64], R91 ;  /* 0x0000005b16005986 */ /* 0x0001e2000c10190e */
[--C-:B-1----:R-:W-:Y:S01]  /*5400*/  IMAD.X R25, R21, 0x1, R14.reuse, P6 ;  /* 0x0000000115197824 */ /* 0x102fe200030e060e */
[----:B------:R-:W-:Y:S01]  /*5410*/  ISETP.GT.AND P1, PT, R11, 0x8, P1 ;  /* 0x000000080b00780c */ /* 0x000fe20000f24270 */
[----:B------:R-:W-:Y:S01]  /*5420*/  IMAD R39, R39, R9, RZ ;  /* 0x0000000927277224 */ /* 0x000fe200078e02ff */
[----:B--2---:R-:W-:Y:S01]  /*5430*/  IADD3 R18, P5, R18, R17, RZ ;  /* 0x0000001112127210 */ /* 0x004fe20007fbe0ff */
[----:B------:R-:W-:Y:S01]  /*5440*/  IMAD.X R16, RZ, RZ, R14, P2 ;  /* 0x000000ffff107224 */ /* 0x000fe200010e060e */
[----:B------:R-:W-:Y:S01]  /*5450*/  ISETP.GT.AND P2, PT, R13, 0x10, PT ;  /* 0x000000100d00780c */ /* 0x000fe20003f44270 */
[----:B------:R-:W-:Y:S01]  /*5460*/  IMAD R89, R30, R9, RZ ;  /* 0x000000091e597224 */ /* 0x000fe200078e02ff */
[----:B------:R-:W-:Y:S01]  /*5470*/  IADD3 R26, P6, R22, R15, RZ ;  /* 0x0000000f161a7210 */ /* 0x000fe20007fde0ff */
[--C-:B------:R-:W-:Y:S01]  /*5480*/  IMAD.X R19, R19, 0x1, R16.reuse, P5 ;  /* 0x0000000113137824 */ /* 0x100fe200028e0610 */
[----:B------:R-:W-:Y:S01]  /*5490*/  @P4 STG.E desc[UR14][R24.64], R29 ;  /* 0x0000001d18004986 */ /* 0x000fe2000c10190e */
[----:B---3--:R-:W-:Y:S01]  /*54a0*/  IADD3 R20, P4, R20, R17, RZ ;  /* 0x0000001114147210 */ /* 0x008fe20007f9e0ff */
[----:B0-----:R-:W-:Y:S01]  /*54b0*/  IMAD R91, R32, R9, RZ ;  /* 0x00000009205b7224 */ /* 0x001fe200078e02ff */
[----:B------:R-:W-:Y:S01]  /*54c0*/  ISETP.GT.AND P5, PT, R11, RZ, P2 ;  /* 0x000000ff0b00720c */ /* 0x000fe200017a4270 */
[----:B------:R0:W-:Y:S01]  /*54d0*/  @P0 STG.E desc[UR14][R18.64], R89 ;  /* 0x0000005912000986 */ /* 0x0001e2000c10190e */
[----:B------:R-:W-:Y:S01]  /*54e0*/  ISETP.GT.AND P0, PT, R13, 0x11, PT ;  /* 0x000000110d00780c */ /* 0x000fe20003f04270 */
[----:B------:R-:W-:-:S02]  /*54f0*/  IMAD.X R21, R21, 0x1, R16, P4 ;  /* 0x0000000115157824 */ /* 0x000fc400020e0610 */
[--C-:B------:R-:W-:Y:S01]  /*5500*/  IMAD.X R27, R23, 0x1, R14.reuse, P6 ;  /* 0x00000001171b7824 */ /* 0x100fe200030e060e */
[----:B------:R-:W-:Y:S01]  /*5510*/  ISETP.GT.AND P4, PT, R11, RZ, P0 ;  /* 0x000000ff0b00720c */ /* 0x000fe20000784270 */
[-C--:B------:R-:W-:Y:S01]  /*5520*/  IMAD R41, R41, R9.reuse, RZ ;  /* 0x0000000929297224 */ /* 0x080fe200078e02ff */
[----:B------:R1:W-:Y:S01]  /*5530*/  @P1 STG.E desc[UR14][R20.64], R31 ;  /* 0x0000001f14001986 */ /* 0x0003e2000c10190e */
[----:B------:R-:W-:Y:S01]  /*5540*/  ISETP.GT.AND P1, PT, R11, 0x8, P2 ;  /* 0x000000080b00780c */ /* 0x000fe20001724270 */
[----:B------:R-:W-:Y:S01]  /*5550*/  IMAD R43, R43, R9, RZ ;  /* 0x000000092b2b7224 */ /* 0x000fe200078e02ff */
[----:B------:R-:W-:Y:S01]  /*5560*/  IADD3 R28, P2, R24, R15, RZ ;  /* 0x0000000f181c7210 */ /* 0x000fe20007f5e0ff */
[----:B------:R-:W-:Y:S01]  /*5570*/  IMAD R45, R45, R9, RZ ;  /* 0x000000092d2d7224 */ /* 0x000fe200078e02ff */
[----:B------:R-:W-:Y:S01]  /*5580*/  @P5 STG.E desc[UR14][R26.64], R91 ;  /* 0x0000005b1a005986 */ /* 0x000fe2000c10190e */
[----:B0-----:R-:W-:Y:S01]  /*5590*/  IADD3 R18, P5, R22, R17, RZ ;  /* 0x0000001116127210 */ /* 0x001fe20007fbe0ff */
[----:B------:R-:W-:Y:S01]  /*55a0*/  IMAD R89, R34, R9, RZ ;  /* 0x0000000922597224 */ /* 0x000fe200078e02ff */
[----:B------:R-:W-:Y:S01]  /*55b0*/  ISETP.GT.AND P0, PT, R11, 0x8, P0 ;  /* 0x000000080b00780c */ /* 0x000fe20000704270 */
[----:B------:R-:W-:Y:S01]  /*55c0*/  IMAD.X R29, R25, 0x1, R14, P2 ;  /* 0x00000001191d7824 */ /* 0x000fe200010e060e */
[----:B------:R-:W-:Y:S01]  /*55d0*/  ISETP.GT.AND P2, PT, R13, 0x18, PT ;  /* 0x000000180d00780c */ /* 0x000fe20003f44270 */
[--C-:B------:R-:W-:Y:S01]  /*55e0*/  IMAD.X R19, R23, 0x1, R16.reuse, P5 ;  /* 0x0000000117137824 */ /* 0x100fe200028e0610 */
[----:B------:R-:W-:Y:S01]  /*55f0*/  IADD3 R22, P6, R26, R15, RZ ;  /* 0x0000000f1a167210 */ /* 0x000fe20007fde0ff */
[----:B-1----:R-:W-:Y:S01]  /*5600*/  IMAD R31, R36, R9, RZ ;  /* 0x00000009241f7224 */ /* 0x002fe200078e02ff */
[----:B------:R0:W-:Y:S01]  /*5610*/  @P4 STG.E desc[UR14][R28.64], R33 ;  /* 0x000000211c004986 */ /* 0x0001e2000c10190e */
[----:B------:R-:W-:Y:S01]  /*5620*/  IADD3 R20, P4, R24, R17, RZ ;  /* 0x0000001118147210 */ /* 0x000fe20007f9e0ff */
[----:B------:R-:W-:Y:S01]  /*5630*/  IMAD R47, R47, R9, RZ ;  /* 0x000000092f2f7224 */ /* 0x000fe200078e02ff */
        /* <DEDUP_REMOVED lines=9> */
[----:B0-----:R-:W-:Y:S01]  /*56d0*/  IMAD R33, R38, R9, RZ ;  /* 0x0000000926217224 */ /* 0x001fe200078e02ff */
[----:B------:R-:W-:Y:S01]  /*56e0*/  IADD3 R24, P2, R28, R15, RZ ;  /* 0x0000000f1c187210 */ /* 0x000fe20007f5e0ff */
[----:B------:R-:W-:Y:S01]  /*56f0*/  IMAD R51, R51, R9, RZ ;  /* 0x0000000933337224 */ /* 0x000fe200078e02ff */
[----:B------:R0:W-:Y:S01]  /*5700*/  @P5 STG.E desc[UR14][R22.64], R31 ;  /* 0x0000001f16005986 */ /* 0x0001e2000c10190e */
[----:B-1----:R-:W-:Y:S01]  /*5710*/  IADD3 R18, P5, R26, R17, RZ ;  /* 0x000000111a127210 */ /* 0x002fe20007fbe0ff */
[----:B------:R-:W-:Y:S01]  /*5720*/  IMAD R53, R53, R9, RZ ;  /* 0x0000000935357224 */ /* 0x000fe200078e02ff */
[----:B------:R-:W-:Y:S01]  /*5730*/  ISETP.GT.AND P1, PT, R11, 0x8, P1 ;  /* 0x000000080b00780c */ /* 0x000fe20000f24270 */
[----:B------:R-:W-:Y:S01]  /*5740*/  IMAD.X R25, R29, 0x1, R14, P2 ;  /* 0x000000011d197824 */ /* 0x000fe200010e060e */
[----:B------:R-:W-:Y:S01]  /*5750*/  ISETP.GT.AND P2, PT, R13, 0x20, PT ;  /* 0x000000200d00780c */ /* 0x000fe20003f44270 */
[--C-:B------:R-:W-:Y:S01]  /*5760*/  IMAD.X R19, R27, 0x1, R16.reuse, P5 ;  /* 0x000000011b137824 */ /* 0x100fe200028e0610 */
[----:B------:R-:W-:Y:S01]  /*5770*/  IADD3 R26, P6, R22, R15, RZ ;  /* 0x0000000f161a7210 */ /* 0x000fe20007fde0ff */
[----:B------:R-:W-:Y:S01]  /*5780*/  IMAD R55, R55, R9, RZ ;  /* 0x0000000937377224 */ /* 0x000fe200078e02ff */
[----:B------:R-:W-:Y:S01]  /*5790*/  @P4 STG.E desc[UR14][R24.64], R37 ;  /* 0x0000002518004986 */ /* 0x000fe2000c10190e */
[----:B--2---:R-:W-:Y:S01]  /*57a0*/  IADD3 R20, P4, R28, R17, RZ ;  /* 0x000000111c147210 */ /* 0x004fe20007f9e0ff */
[----:B------:R-:W-:Y:S01]  /*57b0*/  IMAD R57, R57, R9, RZ ;  /* 0x0000000939397224 */ /* 0x000fe200078e02ff */
[----:B------:R-:W-:Y:S01]  /*57c0*/  ISETP.GT.AND P5, PT, R11, RZ, P2 ;  /* 0x000000ff0b00720c */ /* 0x000fe200017a4270 */
[----:B------:R1:W-:Y:S01]  /*57d0*/  @P0 STG.E desc[UR14][R18.64], R33 ;  /* 0x0000002112000986 */ /* 0x0003e2000c10190e */
[----:B------:R-:W-:Y:S01]  /*57e0*/  ISETP.GT.AND P0, PT, R13, 0x21, PT ;  /* 0x000000210d00780c */ /* 0x000fe20003f04270 */
[----:B------:R-:W-:-:S02]  /*57f0*/  IMAD.X R21, R29, 0x1, R16, P4 ;  /* 0x000000011d157824 */ /* 0x000fc400020e0610 */
[-C--:B0-----:R-:W-:Y:S01]  /*5800*/  IMAD R31, R40, R9.reuse, RZ ;  /* 0x00000009281f7224 */ /* 0x081fe200078e02ff */
[----:B------:R-:W-:Y:S01]  /*5810*/  ISETP.GT.AND P4, PT, R11, RZ, P0 ;  /* 0x000000ff0b00720c */ /* 0x000fe20000784270 */
[--C-:B------:R-:W-:Y:S01]  /*5820*/  IMAD.X R27, R23, 0x1, R14.reuse, P6 ;  /* 0x00000001171b7824 */ /* 0x100fe200030e060e */
[----:B------:R0:W-:Y:S01]  /*5830*/  @P1 STG.E desc[UR14][R20.64], R39 ;  /* 0x0000002714001986 */ /* 0x0001e2000c10190e */
[----:B------:R-:W-:Y:S01]  /*5840*/  ISETP.GT.AND P1, PT, R11, 0x8, P2 ;  /* 0x000000080b00780c */ /* 0x000fe20001724270 */
[----:B------:R-:W-:Y:S01]  /*5850*/  IMAD R59, R59, R9, RZ ;  /* 0x000000093b3b7224 */ /* 0x000fe200078e02ff */
        /* <DEDUP_REMOVED lines=12> */
[----:B0-----:R-:W-:Y:S01]  /*5920*/  IADD3 R20, P4, R24, R17, RZ ;  /* 0x0000001118147210 */ /* 0x001fe20007f9e0ff */
[----:B------:R-:W-:Y:S01]  /*5930*/  IMAD R65, R65, R9, RZ ;  /* 0x0000000941417224 */ /* 0x000fe200078e02ff */
[----:B------:R-:W-:Y:S01]  /*5940*/  ISETP.GT.AND P5, PT, R11, RZ, P2 ;  /* 0x000000ff0b00720c */ /* 0x000fe200017a4270 */
[----:B------:R0:W-:Y:S01]  /*5950*/  @P1 STG.E desc[UR14][R18.64], R33 ;  /* 0x0000002112001986 */ /* 0x0001e2000c10190e */
[----:B------:R-:W-:Y:S01]  /*5960*/  ISETP.GT.AND P1, PT, R13, 0x29, PT ;  /* 0x000000290d00780c */ /* 0x000fe20003f24270 */
[----:B------:R-:W-:-:S02]  /*5970*/  IMAD.X R21, R25, 0x1, R16, P4 ;  /* 0x0000000119157824 */ /* 0x000fc400020e0610 */
[-C--:B--2---:R-:W-:Y:S01]  /*5980*/  IMAD R31, R44, R9.reuse, RZ ;  /* 0x000000092c1f7224 */ /* 0x084fe200078e02ff */
        /* <DEDUP_REMOVED lines=8> */
[----:B0-----:R-:W-:Y:S01]  /*5a10*/  IADD3 R18, P5, R26, R17, RZ ;  /* 0x000000111a127210 */ /* 0x001fe20007fbe0ff */
[----:B------:R-:W-:Y:S01]  /*5a20*/  IMAD R33, R46, R9, RZ ;  /* 0x000000092e217224 */ /* 0x000fe200078e02ff */
[----:B------:R-:W-:Y:S01]  /*5a30*/  ISETP.GT.AND P1, PT, R11, 0x8, P1 ;  /* 0x000000080b00780c */ /* 0x000fe20000f24270 */
[----:B------:R-:W-:Y:S01]  /*5a40*/  IMAD.X R25, R29, 0x1, R14, P2 ;  /* 0x000000011d197824 */ /* 0x000fe200010e060e */
[----:B------:R-:W-:Y:S01]  /*5a50*/  ISETP.GT.AND P2, PT, R13, 0x30, PT ;  /* 0x000000300d00780c */ /* 0x000fe20003f44270 */
[--C-:B------:R-:W-:Y:S01]  /*5a60*/  IMAD.X R19, R27, 0x1, R16.reuse, P5 ;  /* 0x000000011b137824 */ /* 0x100fe200028e0610 */
[----:B------:R-:W-:Y:S01]  /*5a70*/  IADD3 R26, P6, R22, R15, RZ ;  /* 0x0000000f161a7210 */ /* 0x000fe20007fde0ff */
[-C--:B------:R-:W-:Y:S01]  /*5a80*/  IMAD R71, R71, R9.reuse, RZ ;  /* 0x0000000947477224 */ /* 0x080fe200078e02ff */
[----:B------:R-:W-:Y:S01]  /*5a90*/  @P4 STG.E desc[UR14][R24.64], R45 ;  /* 0x0000002d18004986 */ /* 0x000fe2000c10190e */
[----:B------:R-:W-:Y:S01]  /*5aa0*/  ISETP.GT.AND P5, PT, R11, RZ, P2 ;  /* 0x000000ff0b00720c */ /* 0x000fe200017a4270 */
[----:B------:R-:W-:Y:S01]  /*5ab0*/  IMAD R73, R73, R9, RZ ;  /* 0x0000000949497224 */ /* 0x000fe200078e02ff */
[----:B-1----:R-:W-:Y:S01]  /*5ac0*/  IADD3 R20, P4, R28, R17, RZ ;  /* 0x000000111c147210 */ /* 0x002fe20007f9e0ff */
[----:B------:R0:W-:Y:S01]  /*5ad0*/  @P0 STG.E desc[UR14][R18.64], R33 ;  /* 0x0000002112000986 */ /* 0x0001e2000c10190e */
[----:B------:R-:W-:Y:S01]  /*5ae0*/  ISETP.GT.AND P0, PT, R13, 0x31, PT ;  /* 0x000000310d00780c */ /* 0x000fe20003f04270 */
[-C--:B--2---:R-:W-:Y:S01]  /*5af0*/  IMAD R31, R48, R9.reuse, RZ ;  /* 0x00000009301f7224 */ /* 0x084fe200078e02ff */
[----:B------:R-:W-:Y:S01]  /*5b00*/  ISETP.GT.AND P2, PT, R11, 0x8, P2 ;  /* 0x000000080b00780c */ /* 0x000fe20001744270 */
[----:B------:R-:W-:Y:S01]  /*5b10*/  IMAD.X R21, R29, 0x1, R16, P4 ;  /* 0x000000011d157824 */ /* 0x000fe200020e0610 */
[----:B------:R-:W-:Y:S01]  /*5b20*/  ISETP.GT.AND P4, PT, R11, RZ, P0 ;  /* 0x000000ff0b00720c */ /* 0x000fe20000784270 */
[----:B------:R-:W-:Y:S01]  /*5b30*/  IMAD.X R27, R23, 0x1, R14, P6 ;  /* 0x00000001171b7824 */ /* 0x000fe200030e060e */
[----:B------:R-:W-:Y:S01]  /*5b40*/  ISETP.GT.AND P0, PT, R11, 0x8, P0 ;  /* 0x000000080b00780c */ /* 0x000fe20000704270 */
[----:B------:R-:W-:Y:S01]  /*5b50*/  IMAD R75, R75, R9, RZ ;  /* 0x000000094b4b7224 */ /* 0x000fe200078e02ff */
[----:B------:R1:W-:Y:S01]  /*5b60*/  @P1 STG.E desc[UR14][R20.64], R47 ;  /* 0x0000002f14001986 */ /* 0x0003e2000c10190e */
[----:B------:R-:W-:Y:S01]  /*5b70*/  IADD3 R28, P1, R24, R15, RZ ;  /* 0x0000000f181c7210 */ /* 0x000fe20007f3e0ff */
[----:B------:R-:W-:-:S02]  /*5b80*/  IMAD R77, R77, R9, RZ ;  /* 0x000000094d4d7224 */ /* 0x000fc400078e02ff */
[----:B------:R2:W-:Y:S01]  /*5b90*/  @P5 STG.E desc[UR14][R26.64], R31 ;  /* 0x0000001f1a005986 */ /* 0x0005e2000c10190e */
[----:B0-----:R-:W-:Y:S01]  /*5ba0*/  IADD3 R18, P5, R22, R17, RZ ;  /* 0x0000001116127210 */ /* 0x001fe20007fbe0ff */
[----:B------:R-:W-:Y:S01]  /*5bb0*/  IMAD.X R29, R25, 0x1, R14, P1 ;  /* 0x00000001191d7824 */ /* 0x000fe200008e060e */
[----:B------:R-:W-:Y:S01]  /*5bc0*/  ISETP.GT.AND P1, PT, R13, 0x38, PT ;  /* 0x000000380d00780c */ /* 0x000fe20003f24270 */
[----:B------:R-:W-:Y:S01]  /*5bd0*/  IMAD R33, R50, R9, RZ ;  /* 0x0000000932217224 */ /* 0x000fe200078e02ff */
[----:B------:R-:W-:Y:S01]  /*5be0*/  IADD3 R22, P6, R26, R15, RZ ;  /* 0x0000000f1a167210 */ /* 0x000fe20007fde0ff */
[--C-:B------:R-:W-:Y:S01]  /*5bf0*/  IMAD.X R19, R23, 0x1, R16.reuse, P5 ;  /* 0x0000000117137824 */ /* 0x100fe200028e0610 */
[----:B------:R-:W-:Y:S01]  /*5c00*/  @P4 STG.E desc[UR14][R28.64], R49 ;  /* 0x000000311c004986 */ /* 0x000fe2000c10190e */
[----:B-1----:R-:W-:Y:S01]  /*5c10*/  IADD3 R20, P5, R24, R17, RZ ;  /* 0x0000001118147210 */ /* 0x002fe20007fbe0ff */
[-C--:B------:R-:W-:Y:S01]  /*5c20*/  IMAD R79, R79, R9.reuse, RZ ;  /* 0x000000094f4f7224 */ /* 0x080fe200078e02ff */
[----:B------:R-:W-:Y:S01]  /*5c30*/  ISETP.GT.AND P4, PT, R11, RZ, P1 ;  /* 0x000000ff0b00720c */ /* 0x000fe20000f84270 */
[----:B------:R0:W-:Y:S01]  /*5c40*/  @P2 STG.E desc[UR14][R18.64], R33 ;  /* 0x0000002112002986 */ /* 0x0001e2000c10190e */
[----:B------:R-:W-:Y:S01]  /*5c50*/  ISETP.GT.AND P2, PT, R13, 0x39, PT ;  /* 0x000000390d00780c */ /* 0x000fe20003f44270 */
[----:B------:R-:W-:Y:S01]  /*5c60*/  IMAD.X R21, R25, 0x1, R16, P5 ;  /* 0x0000000119157824 */ /* 0x000fe200028e0610 */
[C---:B------:R-:W-:Y:S01]  /*5c70*/  ISETP.GT.AND P1, PT, R11.reuse, 0x8, P1 ;  /* 0x000000080b00780c */ /* 0x040fe20000f24270 */
[----:B--2---:R-:W-:Y:S01]  /*5c80*/  IMAD R31, R52, R9, RZ ;  /* 0x00000009341f7224 */ /* 0x004fe200078e02ff */
[----:B------:R-:W-:Y:S01]  /*5c90*/  ISETP.GT.AND P5, PT, R11, RZ, P2 ;  /* 0x000000ff0b00720c */ /* 0x000fe200017a4270 */
[--C-:B------:R-:W-:Y:S01]  /*5ca0*/  IMAD.X R23, R27, 0x1, R14.reuse, P6 ;  /* 0x000000011b177824 */ /* 0x100fe200030e060e */
[----:B------:R1:W-:Y:S01]  /*5cb0*/  @P0 STG.E desc[UR14][R20.64], R51 ;  /* 0x0000003314000986 */ /* 0x0003e2000c10190e */
[----:B------:R-:W-:Y:S01]  /*5cc0*/  IADD3 R24, P0, R28, R15, RZ ;  /* 0x0000000f1c187210 */ /* 0x000fe20007f1e0ff */
[-C--:B------:R-:W-:Y:S01]  /*5cd0*/  IMAD R81, R81, R9.reuse, RZ ;  /* 0x0000000951517224 */ /* 0x080fe200078e02ff */
[----:B------:R-:W-:Y:S01]  /*5ce0*/  ISETP.GT.AND P2, PT, R11, 0x8, P2 ;  /* 0x000000080b00780c */ /* 0x000fe20001744270 */
[----:B------:R-:W-:Y:S01]  /*5cf0*/  IMAD R83, R83, R9, RZ ;  /* 0x0000000953537224 */ /* 0x000fe200078e02ff */
        /* <DEDUP_REMOVED lines=17> */
[----:B------:R-:W-:Y:S01]  /*5e10*/  IMAD.X R27, R23, 0x1, R14, P6 ;  /* 0x00000001171b7824 */ /* 0x000fe200030e060e */
[----:B------:R1:W-:Y:S01]  /*5e20*/  @P2 STG.E desc[UR14][R20.64], R55 ;  /* 0x0000003714002986 */ /* 0x0003e2000c10190e */
[----:B------:R-:W-:Y:S01]  /*5e30*/  IADD3 R28, P2, R24, R15, RZ ;  /* 0x0000000f181c7210 */ /* 0x000fe20007f5e0ff */
[----:B------:R-:W-:Y:S01]  /*5e40*/  IMAD R87, R87, R9, RZ ;  /* 0x0000000957577224 */ /* 0x000fe200078e02ff */
[----:B------:R-:W-:-:S02]  /*5e50*/  ISETP.GT.AND P1, PT, R11, 0x8, P1 ;  /* 0x000000080b00780c */ /* 0x000fc40000f24270 */
        /* <DEDUP_REMOVED lines=8> */
[----:B-1----:R-:W-:Y:S02]  /*5ee0*/  IADD3 R20, P5, R24, R17, RZ ;  /* 0x0000001118147210 */ /* 0x002fe40007fbe0ff */
        /* <DEDUP_REMOVED lines=9> */
[----:B------:R-:W-:-:S02]  /*5f80*/  IADD3 R24, P1, R28, R15, RZ ;  /* 0x0000000f1c187210 */ /* 0x000fc40007f3e0ff */
[----:B------:R-:W-:Y:S02]  /*5f90*/  ISETP.GT.AND P0, PT, R11, 0x8, P0 ;  /* 0x000000080b00780c */ /* 0x000fe40000704270 */
[----:B------:R2:W-:Y:S01]  /*5fa0*/  @P4 STG.E desc[UR14][R22.64], R31 ;  /* 0x0000001f16004986 */ /* 0x0005e2000c10190e */
[----:B0-----:R-:W-:Y:S01]  /*5fb0*/  IADD3 R18, P4, R26, R17, RZ ;  /* 0x000000111a127210 */ /* 0x001fe20007f9e0ff */
[----:B------:R-:W-:Y:S01]  /*5fc0*/  IMAD.X R25, R29, 0x1, R14, P1 ;  /* 0x000000011d197824 */ /* 0x000fe200008e060e */
[----:B------:R-:W-:Y:S01]  /*5fd0*/  ISETP.GT.AND P1, PT, R13, 0x50, PT ;  /* 0x000000500d00780c */ /* 0x000fe20003f24270 */
[----:B------:R-:W-:Y:S01]  /*5fe0*/  IMAD R33, R62, R9, RZ ;  /* 0x000000093e217224 */ /* 0x000fe200078e02ff */
[----:B------:R-:W-:Y:S01]  /*5ff0*/  IADD3 R26, P6, R22, R15, RZ ;  /* 0x0000000f161a7210 */ /* 0x000fe20007fde0ff */
[----:B------:R-:W-:Y:S01]  /*6000*/  IMAD.X R19, R27, 0x1, R16, P4 ;  /* 0x000000011b137824 */ /* 0x000fe200020e0610 */
[----:B------:R-:W-:Y:S01]  /*6010*/  @P5 STG.E desc[UR14][R24.64], R61 ;  /* 0x0000003d18005986 */ /* 0x000fe2000c10190e */
[----:B-1----:R-:W-:-:S02]  /*6020*/  IADD3 R20, P5, R28, R17, RZ ;  /* 0x000000111c147210 */ /* 0x002fc40007fbe0ff */
        /* <DEDUP_REMOVED lines=9> */
[----:B------:R-:W-:Y:S02]  /*60c0*/  IADD3 R28, P0, R24, R15, RZ ;  /* 0x0000000f181c7210 */ /* 0x000fe40007f1e0ff */
        /* <DEDUP_REMOVED lines=49> */
[----:B------:R-:W-:Y:S02]  /*63e0*/  ISETP.GT.AND P4, PT, R11, RZ, P1 ;  /* 0x000000ff0b00720c */ /* 0x000fe40000f84270 */
[----:B-1----:R-:W-:Y:S01]  /*63f0*/  IADD3 R20, P5, R24, R17, RZ ;  /* 0x0000001118147210 */ /* 0x002fe20007fbe0ff */
[----:B------:R0:W-:Y:S01]  /*6400*/  @P2 STG.E desc[UR14][R18.64], R33 ;  /* 0x0000002112002986 */ /* 0x0001e2000c10190e */
[----:B------:R-:W-:Y:S01]  /*6410*/  ISETP.GT.AND P2, PT, R13, 0x69, PT ;  /* 0x000000690d00780c */ /* 0x000fe20003f44270 */
[----:B--2---:R-:W-:Y:S01]  /*6420*/  IMAD R31, R76, R9, RZ ;  /* 0x000000094c1f7224 */ /* 0x004fe200078e02ff */
[----:B------:R-:W-:Y:S01]  /*6430*/  ISETP.GT.AND P1, PT, R11, 0x8, P1 ;  /* 0x000000080b00780c */ /* 0x000fe20000f24270 */
[----:B------:R-:W-:Y:S01]  /*6440*/  IMAD.X R21, R25, 0x1, R16, P5 ;  /* 0x0000000119157824 */ /* 0x000fe200028e0610 */
[----:B------:R-:W-:Y:S01]  /*6450*/  ISETP.GT.AND P5, PT, R11, RZ, P2 ;  /* 0x000000ff0b00720c */ /* 0x000fe200017a4270 */
[----:B------:R-:W-:Y:S01]  /*6460*/  IMAD.X R23, R27, 0x1, R14, P6 ;  /* 0x000000011b177824 */ /* 0x000fe200030e060e */
[----:B------:R-:W-:-:S02]  /*6470*/  ISETP.GT.AND P2, PT, R11, 0x8, P2 ;  /* 0x000000080b00780c */ /* 0x000fc40001744270 */
[----:B------:R1:W-:Y:S01]  /*6480*/  @P0 STG.E desc[UR14][R20.64], R75 ;  /* 0x0000004b14000986 */ /* 0x0003e2000c10190e */
[----:B------:R-:W-:Y:S01]  /*6490*/  IADD3 R24, P0, R28, R15, RZ ;  /* 0x0000000f1c187210 */ /* 0x000fe20007f1e0ff */
[----:B0-----:R-:W-:Y:S02]  /*64a0*/  IMAD R33, R78, R9, RZ ;  /* 0x000000094e217224 */ /* 0x001fe400078e02ff */
[----:B------:R0:W-:Y:S01]  /*64b0*/  @P4 STG.E desc[UR14][R22.64], R31 ;  /* 0x0000001f16004986 */ /* 0x0001e2000c10190e */
[----:B------:R-:W-:Y:S01]  /*64c0*/  IADD3 R18, P4, R26, R17, RZ ;  /* 0x000000111a127210 */ /* 0x000fe20007f9e0ff */
[----:B------:R-:W-:Y:S01]  /*64d0*/  IMAD.X R25, R29, 0x1, R14, P0 ;  /* 0x000000011d197824 */ /* 0x000fe200000e060e */
[----:B------:R-:W-:Y:S02]  /*64e0*/  ISETP.GT.AND P0, PT, R13, 0x70, PT ;  /* 0x000000700d00780c */ /* 0x000fe40003f04270 */
[----:B------:R-:W-:Y:S01]  /*64f0*/  IADD3 R26, P6, R22, R15, RZ ;  /* 0x0000000f161a7210 */ /* 0x000fe20007fde0ff */
[----:B------:R-:W-:Y:S01]  /*6500*/  IMAD.X R19, R27, 0x1, R16, P4 ;  /* 0x000000011b137824 */ /* 0x000fe200020e0610 */
[----:B------:R-:W-:Y:S01]  /*6510*/  @P5 STG.E desc[UR14][R24.64], R77 ;  /* 0x0000004d18005986 */ /* 0x000fe2000c10190e */
[----:B-1----:R-:W-:-:S02]  /*6520*/  IADD3 R20, P5, R28, R17, RZ ;  /* 0x000000111c147210 */ /* 0x002fc40007fbe0ff */
[----:B------:R-:W-:Y:S01]  /*6530*/  ISETP.GT.AND P4, PT, R11, RZ, P0 ;  /* 0x000000ff0b00720c */ /* 0x000fe20000784270 */
[----:B------:R1:W-:Y:S01]  /*6540*/  @P1 STG.E desc[UR14][R18.64], R33 ;  /* 0x0000002112001986 */ /* 0x0003e2000c10190e */
[----:B------:R-:W-:Y:S01]  /*6550*/  ISETP.GT.AND P1, PT, R13, 0x71, PT ;  /* 0x000000710d00780c */ /* 0x000fe20003f24270 */
[----:B------:R-:W-:Y:S02]  /*6560*/  IMAD.X R21, R29, 0x1, R16, P5 ;  /* 0x000000011d157824 */ /* 0x000fe400028e0610 */
[----:B------:R-:W-:Y:S01]  /*6570*/  IMAD.X R27, R23, 0x1, R14, P6 ;  /* 0x00000001171b7824 */ /* 0x000fe200030e060e */
[C---:B------:R-:W-:Y:S01]  /*6580*/  ISETP.GT.AND P5, PT, R11.reuse, RZ, P1 ;  /* 0x000000ff0b00720c */ /* 0x040fe20000fa4270 */
[----:B0-----:R-:W-:Y:S01]  /*6590*/  IMAD R31, R80, R9, RZ ;  /* 0x00000009501f7224 */ /* 0x001fe200078e02ff */
[----:B------:R-:W-:Y:S01]  /*65a0*/  ISETP.GT.AND P6, PT, R11, 0x8, P0 ;  /* 0x000000080b00780c */ /* 0x000fe200007c4270 */
[----:B------:R0:W-:Y:S01]  /*65b0*/  @P2 STG.E desc[UR14][R20.64], R79 ;  /* 0x0000004f14002986 */ /* 0x0001e2000c10190e */
[----:B------:R-:W-:-:S02]  /*65c0*/  IADD3 R28, P0, R24, R15, RZ ;  /* 0x0000000f181c7210 */ /* 0x000fc40007f1e0ff */
[----:B------:R-:W-:Y:S01]  /*65d0*/  ISETP.GT.AND P1, PT, R11, 0x8, P1 ;  /* 0x000000080b00780c */ /* 0x000fe20000f24270 */
[----:B------:R2:W-:Y:S01]  /*65e0*/  @P4 STG.E desc[UR14][R26.64], R31 ;  /* 0x0000001f1a004986 */ /* 0x0005e2000c10190e */
[----:B-1----:R-:W-:Y:S01]  /*65f0*/  IADD3 R18, P2, R22, R17, RZ ;  /* 0x0000001116127210 */ /* 0x002fe20007f5e0ff */
[----:B------:R-:W-:Y:S01]  /*6600*/  IMAD.X R29, R25, 0x1, R14, P0 ;  /* 0x00000001191d7824 */ /* 0x000fe200000e060e */
[----:B------:R-:W-:Y:S01]  /*6610*/  ISETP.GT.AND P0, PT, R13, 0x78, PT ;  /* 0x000000780d00780c */ /* 0x000fe20003f04270 */
[----:B------:R-:W-:Y:S02]  /*6620*/  IMAD R33, R82, R9, RZ ;  /* 0x0000000952217224 */ /* 0x000fe400078e02ff */
[--C-:B------:R-:W-:Y:S01]  /*6630*/  IMAD.X R19, R23, 0x1, R16.reuse, P2 ;  /* 0x0000000117137824 */ /* 0x100fe200010e0610 */
[----:B------:R1:W-:Y:S01]  /*6640*/  @P5 STG.E desc[UR14][R28.64], R81 ;  /* 0x000000511c005986 */ /* 0x0003e2000c10190e */
[----:B0-----:R-:W-:Y:S02]  /*6650*/  IADD3 R20, P4, R24, R17, RZ ;  /* 0x0000001118147210 */ /* 0x001fe40007f9e0ff */
[C---:B------:R-:W-:Y:S01]  /*6660*/  IADD3 R22, P5, R26.reuse, R15, RZ ;  /* 0x0000000f1a167210 */ /* 0x040fe20007fbe0ff */
[----:B------:R1:W-:Y:S01]  /*6670*/  @P6 STG.E desc[UR14][R18.64], R33 ;  /* 0x0000002112006986 */ /* 0x0003e2000c10190e */
[----:B------:R-:W-:Y:S01]  /*6680*/  ISETP.GT.AND P2, PT, R13, 0x79, PT ;  /* 0x000000790d00780c */ /* 0x000fe20003f44270 */
[----:B------:R-:W-:Y:S01]  /*6690*/  IMAD.X R21, R25, 0x1, R16, P4 ;  /* 0x0000000119157824 */ /* 0x000fe200020e0610 */
[----:B--2---:R-:W-:Y:S01]  /*66a0*/  IADD3 R26, P4, R26, R17, RZ ;  /* 0x000000111a1a7210 */ /* 0x004fe20007f9e0ff */
[----:B------:R-:W-:Y:S01]  /*66b0*/  IMAD.X R23, R27, 0x1, R14, P5 ;  /* 0x000000011b177824 */ /* 0x000fe200028e060e */
[----:B------:R-:W-:Y:S01]  /*66c0*/  ISETP.GT.AND P6, PT, R11, RZ, P0 ;  /* 0x000000ff0b00720c */ /* 0x000fe200007c4270 */
[----:B------:R-:W-:Y:S01]  /*66d0*/  IMAD R13, R86, R9, RZ ;  /* 0x00000009560d7224 */ /* 0x000fe200078e02ff */
[----:B------:R-:W-:Y:S01]  /*66e0*/  IADD3 R24, P5, R28, R15, RZ ;  /* 0x0000000f1c187210 */ /* 0x000fe20007fbe0ff */
[----:B------:R-:W-:Y:S01]  /*66f0*/  IMAD.X R27, R27, 0x1, R16, P4 ;  /* 0x000000011b1b7824 */ /* 0x000fe200020e0610 */
[C---:B------:R-:W-:Y:S01]  /*6700*/  ISETP.GT.AND P4, PT, R11.reuse, RZ, P2 ;  /* 0x000000ff0b00720c */ /* 0x040fe20001784270 */
[----:B------:R1:W-:Y:S01]  /*6710*/  @P1 STG.E desc[UR14][R20.64], R83 ;  /* 0x0000005314001986 */ /* 0x0003e2000c10190e */
[----:B------:R-:W-:Y:S01]  /*6720*/  ISETP.GT.AND P0, PT, R11, 0x8, P0 ;  /* 0x000000080b00780c */ /* 0x000fe20000704270 */
[----:B------:R-:W-:Y:S01]  /*6730*/  IMAD.X R25, R29, 0x1, R14, P5 ;  /* 0x000000011d197824 */ /* 0x000fe200028e060e */
[----:B------:R-:W-:Y:S01]  /*6740*/  ISETP.GT.AND P2, PT, R11, 0x8, P2 ;  /* 0x000000080b00780c */ /* 0x000fe20001744270 */
[----:B------:R-:W-:Y:S01]  /*6750*/  IMAD R11, R84, R9, RZ ;  /* 0x00000009540b7224 */ /* 0x000fe200078e02ff */
[----:B------:R-:W-:-:S04]  /*6760*/  IADD3 R14, P5, R28, R17, RZ ;  /* 0x000000111c0e7210 */ /* 0x000fc80007fbe0ff */
[----:B------:R1:W-:Y:S01]  /*6770*/  @P6 STG.E desc[UR14][R22.64], R11 ;  /* 0x0000000b16006986 */ /* 0x0003e2000c10190e */
[----:B------:R-:W-:-:S03]  /*6780*/  IMAD.X R15, R29, 0x1, R16, P5 ;  /* 0x000000011d0f7824 */ /* 0x000fc600028e0610 */
[----:B------:R1:W-:Y:S04]  /*6790*/  @P4 STG.E desc[UR14][R24.64], R85 ;  /* 0x0000005518004986 */ /* 0x0003e8000c10190e */
[----:B------:R1:W-:Y:S04]  /*67a0*/  @P0 STG.E desc[UR14][R26.64], R13 ;  /* 0x0000000d1a000986 */ /* 0x0003e8000c10190e */
[----:B------:R1:W-:Y:S02]  /*67b0*/  @P2 STG.E desc[UR14][R14.64], R87 ;  /* 0x000000570e002986 */ /* 0x0003e4000c10190e */
.L_x_150:
[----:B------:R-:W-:Y:S05]  /*67c0*/  BSYNC B0 ;  /* 0x0000000000007941 */ /* 0x000fea0003800000 */
.L_x_26:
[----:B------:R-:W-:Y:S01]  /*67d0*/  ULDC UR8, c[0x0][0xc] ;  /* 0x0000030000087ab9 */ /* 0x000fe20000000800 */
[----:B------:R-:W-:Y:S01]  /*67e0*/  ULDC UR9, c[0x0][0x10] ;  /* 0x0000040000097ab9 */ /* 0x000fe20000000800 */
[----:B-1----:R-:W1:Y:S01]  /*67f0*/  LDC R11, c[0x0][0x14] ;  /* 0x00000500ff0b7b82 */ /* 0x002e620000000800 */
[----:B------:R-:W-:Y:S01]  /*6800*/  UIMAD.WIDE.U32 UR8, UR8, UR9, URZ ;  /* 0x00000009080872a5 */ /* 0x000fe2000f8e003f */
[----:B----4-:R-:W-:Y:S02]  /*6810*/  IMAD.MOV.U32 R20, RZ, RZ, -0x1 ;  /* 0xffffffffff147424 */ /* 0x010fe400078e00ff */
[----:B0-2---:R-:W-:-:S03]  /*6820*/  IMAD.MOV.U32 R14, RZ, RZ, -0x1 ;  /* 0xffffffffff0e7424 */ /* 0x005fc600078e00ff */
[----:B-1----:R-:W-:-:S04]  /*6830*/  IMAD.WIDE.U32 R2, R11, UR8, R2 ;  /* 0x000000080b027c25 */ /* 0x002fc8000f8e0002 */
[----:B------:R-:W-:Y:S01]  /*6840*/  IMAD R11, R11, UR9, RZ ;  /* 0x000000090b0b7c24 */ /* 0x000fe2000f8e02ff */
[----:B------:R-:W-:Y:S02]  /*6850*/  ULDC.64 UR8, c[0x0][0x750] ;  /* 0x0001d40000087ab9 */ /* 0x000fe40000000a00 */
[----:B------:R-:W-:Y:S01]  /*6860*/  ISETP.GE.U32.AND P0, PT, R2, UR8, PT ;  /* 0x0000000802007c0c */ /* 0x000fe2000bf06070 */
[--C-:B------:R-:W-:Y:S01]  /*6870*/  IMAD.IADD R3, R3, 0x1, R11.reuse ;  /* 0x0000000103037824 */ /* 0x100fe200078e020b */
[----:B------:R-:W-:-:S04]  /*6880*/  PRMT R11, RZ, 0x7610, R11 ;  /* 0x00007610ff0b7816 */ /* 0x000fc8000000000b */
[----:B------:R-:W-:-:S13]  /*6890*/  ISETP.GE.U32.AND.EX P0, PT, R3, UR9, PT, P0 ;  /* 0x0000000903007c0c */ /* 0x000fda000bf06100 */
[----:B------:R-:W-:Y:S05]  /*68a0*/  @P0 BRA `(.L_x_151) ;  /* 0x0000000400640947 */ /* 0x000fea0003800000 */
[----:B---3--:R-:W0:Y:S01]  /*68b0*/  S2R R24, SR_CTAID.X ;  /* 0x0000000000187919 */ /* 0x008e220000002500 */
[----:B------:R-:W1:Y:S01]  /*68c0*/  LDC.64 R18, c[0x0][0x728] ;  /* 0x0001ca00ff127b82 */ /* 0x000e620000000a00 */
[----:B------:R-:W-:Y:S01]  /*68d0*/  ULDC UR7, c[0x0][0x150] ;  /* 0x0000540000077ab9 */ /* 0x000fe20000000800 */
[----:B------:R-:W-:Y:S01]  /*68e0*/  IMAD.MOV.U32 R16, RZ, RZ, R2 ;  /* 0x000000ffff107224 */ /* 0x000fe200078e0002 */
[----:B------:R-:W2:Y:S01]  /*68f0*/  S2R R26, SR_CTAID.Y ;  /* 0x00000000001a7919 */ /* 0x000ea20000002600 */
[----:B------:R-:W-:-:S04]  /*6900*/  IMAD.MOV.U32 R17, RZ, RZ, R3 ;  /* 0x000000ffff117224 */ /* 0x000fc800078e0003 */
[----:B------:R-:W3:Y:S08]  /*6910*/  LDC R27, c[0x0][0x144] ;  /* 0x00005100ff1b7b82 */ /* 0x000ef00000000800 */
[----:B------:R-:W4:Y:S08]  /*6920*/  LDC R20, c[0x0][0x730] ;  /* 0x0001cc00ff147b82 */ /* 0x000f300000000800 */
[----:B------:R-:W2:Y:S01]  /*6930*/  LDC.64 R22, c[0x0][0x720] ;  /* 0x0001c800ff167b82 */ /* 0x000ea20000000a00 */
[----:B-1----:R-:W-:-:S04]  /*6940*/  ISETP.NE.U32.AND P0, PT, R18, RZ, PT ;  /* 0x000000ff1200720c */ /* 0x002fc80003f05070 */
[----:B------:R-:W-:Y:S02]  /*6950*/  ISETP.NE.AND.EX P0, PT, R19, RZ, PT, P0 ;  /* 0x000000ff1300720c */ /* 0x000fe40003f05300 */
[----:B0-----:R-:W-:-:S05]  /*6960*/  I2FP.F32.U32 R11, R24 ;  /* 0x00000018000b7245 */ /* 0x001fca0000201000 */
[----:B------:R-:W-:-:S04]  /*6970*/  FMUL R11, R11, UR7 ;  /* 0x000000070b0b7c20 */ /* 0x000fc80008400000 */
[----:B------:R0:W1:Y:S02]  /*6980*/  F2I.U32.TRUNC.NTZ R25, R11 ;  /* 0x0000000b00197305 */ /* 0x000064000020f000 */
[----:B---34-:R-:W-:Y:S05]  /*6990*/  @!P0 BRA `(.L_x_152) ;  /* 0x0000000000288947 */ /* 0x018fea0003800000 */
[----:B0-----:R-:W0:Y:S02]  /*69a0*/  LDC R11, c[0x0][0x734] ;  /* 0x0001cd00ff0b7b82 */ /* 0x001e240000000800 */
        /* <DEDUP_REMOVED lines=9> */
.L_x_152:
[-CC-:B------:R-:W-:Y:S01]  /*6a40*/  SHF.R.U64 R21, R16, R20.reuse, R17.reuse ;  /* 0x0000001410157219 */ /* 0x180fe20000001211 */
[----:B------:R-:W3:Y:S01]  /*6a50*/  LDC.64 R32, c[0x0][0x740] ;  /* 0x0001d000ff207b82 */ /* 0x000ee20000000a00 */
[----:B0-----:R-:W-:Y:S01]  /*6a60*/  SHF.R.U32.HI R11, RZ, R20, R17 ;  /* 0x00000014ff0b7219 */ /* 0x001fe20000011611 */
[----:B-1----:R-:W-:Y:S01]  /*6a70*/  IMAD.MOV R25, RZ, RZ, -R25 ;  /* 0x000000ffff197224 */ /* 0x002fe200078e0a19 */
[----:B------:R-:W-:Y:S01]  /*6a80*/  IADD3 R15, P0, RZ, -R21, RZ ;  /* 0x80000015ff0f7210 */ /* 0x000fe20007f1e0ff */
[----:B------:R-:W-:Y:S02]  /*6a90*/  ULDC UR7, c[0x0][0x154] ;  /* 0x0000550000077ab9 */ /* 0x000fe40000000800 */
[----:B------:R-:W-:Y:S02]  /*6aa0*/  IMAD R27, R27, R25, R24 ;  /* 0x000000191b1b7224 */ /* 0x000fe400078e0218 */
[----:B------:R-:W0:Y:S01]  /*6ab0*/  LDC R16, c[0x0][0x718] ;  /* 0x0001c600ff107b82 */ /* 0x000e220000000800 */
[----:B------:R-:W-:-:S02]  /*6ac0*/  IMAD.X R11, RZ, RZ, ~R11, P0 ;  /* 0x000000ffff0b7224 */ /* 0x000fc400000e0e0b */
[----:B--2---:R-:W-:-:S04]  /*6ad0*/  IMAD.WIDE.U32 R12, R15, R22, R2 ;  /* 0x000000160f0c7225 */ /* 0x004fc800078e0002 */
[----:B------:R-:W-:Y:S01]  /*6ae0*/  IMAD R14, R11, R22, RZ ;  /* 0x000000160b0e7224 */ /* 0x000fe200078e02ff */
[----:B------:R-:W1:Y:S03]  /*6af0*/  LDC R28, c[0x0][0x708] ;  /* 0x0001c200ff1c7b82 */ /* 0x000e660000000800 */
[----:B------:R-:W-:Y:S02]  /*6b00*/  IMAD R11, R15, R23, R14 ;  /* 0x000000170f0b7224 */ /* 0x000fe400078e020e */
[----:B------:R-:W-:Y:S02]  /*6b10*/  IMAD.MOV.U32 R15, RZ, RZ, 0x1 ;  /* 0x00000001ff0f7424 */ /* 0x000fe400078e00ff */
[----:B------:R-:W-:Y:S01]  /*6b20*/  IMAD.IADD R11, R13, 0x1, R11 ;  /* 0x000000010d0b7824 */ /* 0x000fe200078e020b */
[----:B------:R-:W2:Y:S01]  /*6b30*/  LDC R30, c[0x0][0x758] ;  /* 0x0001d600ff1e7b82 */ /* 0x000ea20000000800 */
[----:B------:R-:W-:-:S02]  /*6b40*/  I2FP.F32.U32 R13, R26 ;  /* 0x0000001a000d7245 */ /* 0x000fc40000201000 */
[----:B---3--:R-:W-:-:S03]  /*6b50*/  ISETP.NE.U32.AND P0, PT, R32, RZ, PT ;  /* 0x000000ff2000720c */ /* 0x008fc60003f05070 */
[----:B------:R-:W-:Y:S01]  /*6b60*/  FMUL R14, R13, UR7 ;  /* 0x000000070d0e7c20 */ /* 0x000fe20008400000 */
[----:B------:R-:W-:Y:S01]  /*6b70*/  ISETP.NE.AND.EX P0, PT, R33, RZ, PT, P0 ;  /* 0x000000ff2100720c */ /* 0x000fe20003f05300 */
[----:B------:R-:W3:Y:S01]  /*6b80*/  LDC R25, c[0x0][0x148] ;  /* 0x00005200ff197b82 */ /* 0x000ee20000000800 */
[-CC-:B0-----:R-:W-:Y:S01]  /*6b90*/  SHF.R.U64 R20, R12, R16.reuse, R11.reuse ;  /* 0x000000100c147219 */ /* 0x181fe2000000120b */
[----:B------:R0:W4:Y:S01]  /*6ba0*/  F2I.U32.TRUNC.NTZ R23, R14 ;  /* 0x0000000e00177305 */ /* 0x000122000020f000 */
[----:B------:R-:W-:Y:S01]  /*6bb0*/  SHF.R.U32.HI R11, RZ, R16, R11 ;  /* 0x00000010ff0b7219 */ /* 0x000fe2000001160b */
[----:B------:R-:W-:-:S04]  /*6bc0*/  IMAD.MOV.U32 R13, RZ, RZ, -0x1 ;  /* 0xffffffffff0d7424 */ /* 0x000fc800078e00ff */
[----:B------:R-:W0:Y:S01]  /*6bd0*/  LDC R24, c[0x0][0x700] ;  /* 0x0001c000ff187b82 */ /* 0x000e220000000800 */
[-CC-:B-1----:R-:W-:Y:S02]  /*6be0*/  SHF.R.U64 R18, R20, R28.reuse, R11.reuse ;  /* 0x0000001c14127219 */ /* 0x182fe4000000120b */
[----:B------:R-:W-:-:S05]  /*6bf0*/  SHF.R.U32.HI R11, RZ, R28, R11 ;  /* 0x0000001cff0b7219 */ /* 0x000fca000001160b */
[----:B------:R-:W1:Y:S01]  /*6c00*/  LDC R31, c[0x0][0x748] ;  /* 0x0001d200ff1f7b82 */ /* 0x000e620000000800 */
[-C--:B--2---:R-:W-:Y:S02]  /*6c10*/  SHF.L.U32 R12, R13, R30.reuse, RZ ;  /* 0x0000001e0d0c7219 */ /* 0x084fe400000006ff */
[-CC-:B------:R-:W-:Y:S02]  /*6c20*/  SHF.R.U64 R22, R18, R30.reuse, R11.reuse ;  /* 0x0000001e12167219 */ /* 0x180fe4000000120b */
[----:B------:R-:W-:Y:S02]  /*6c30*/  SHF.R.U32.HI R13, RZ, R30, R11 ;  /* 0x0000001eff0d7219 */ /* 0x000fe4000001160b */
[----:B------:R-:W-:Y:S01]  /*6c40*/  LOP3.LUT R29, RZ, R12, RZ, 0x33, !PT ;  /* 0x0000000cff1d7212 */ /* 0x000fe200078e33ff */
[----:B------:R-:W2:Y:S01]  /*6c50*/  LDC R34, c[0x0][0x738] ;  /* 0x0001ce00ff227b82 */ /* 0x000ea20000000800 */
[----:B------:R-:W-:Y:S01]  /*6c60*/  SHF.L.U32 R30, R15, R30, RZ ;  /* 0x0000001e0f1e7219 */ /* 0x000fe200000006ff */
[----:B------:R-:W-:-:S06]  /*6c70*/  IMAD.MOV.U32 R12, RZ, RZ, R22 ;  /* 0x000000ffff0c7224 */ /* 0x000fcc00078e0016 */
[----:B------:R-:W0:Y:S01]  /*6c80*/  LDC R35, c[0x0][0x710] ;  /* 0x0001c400ff237b82 */ /* 0x000e220000000800 */
[----:B----4-:R-:W-:Y:S05]  /*6c90*/  @!P0 BRA `(.L_x_153) ;  /* 0x0000000000288947 */ /* 0x010fea0003800000 */
[----:B------:R-:W4:Y:S02]  /*6ca0*/  LDC R11, c[0x0][0x74c] ;  /* 0x0001d300ff0b7b82 */ /* 0x000f240000000800 */
[----:B----4-:R-:W-:-:S05]  /*6cb0*/  IADD3 R11, P0, R22, R11, RZ ;  /* 0x0000000b160b7210 */ /* 0x010fca0007f1e0ff */
[----:B------:R-:W-:-:S04]  /*6cc0*/  IMAD.X R19, RZ, RZ, R13, P0 ;  /* 0x000000ffff137224 */ /* 0x000fc800000e060d */
[----:B------:R-:W-:-:S04]  /*6cd0*/  IMAD.WIDE.U32 R12, R19, R32, RZ ;  /* 0x00000020130c7225 */ /* 0x000fc800078e00ff */
[----:B0-----:R-:W-:-:S04]  /*6ce0*/  IMAD.WIDE.U32 R14, P0, R11, R33, R12 ;  /* 0x000000210b0e7225 */ /* 0x001fc8000780000c */
[----:B------:R-:W-:-:S04]  /*6cf0*/  IMAD.WIDE.U32 R12, R11, R32, RZ ;  /* 0x000000200b0c7225 */ /* 0x000fc800078e00ff */
[----:B------:R-:W-:Y:S01]  /*6d00*/  IMAD.X R17, RZ, RZ, RZ, P0 ;  /* 0x000000ffff117224 */ /* 0x000fe200000e06ff */
[----:B------:R-:W-:Y:S01]  /*6d10*/  IADD3 RZ, P0, R13, R14, RZ ;  /* 0x0000000e0dff7210 */ /* 0x000fe20007f1e0ff */
[----:B------:R-:W-:-:S04]  /*6d20*/  IMAD.MOV.U32 R16, RZ, RZ, R15 ;  /* 0x000000ffff107224 */ /* 0x000fc800078e000f */
[----:B------:R-:W-:-:S08]  /*6d30*/  IMAD.WIDE.U32.X R12, R19, R33, R16, P0 ;  /* 0x00000021130c7225 */ /* 0x000fd000000e0410 */
.L_x_153:
[----:B-1----:R-:W-:Y:S01]  /*6d40*/  SHF.R.U64 R11, R12, R31, R13 ;  /* 0x0000001f0c0b7219 */ /* 0x002fe2000000120d */
[----:B0-----:R-:W-:Y:S01]  /*6d50*/  VIADD R15, R24, 0xffffffff ;  /* 0xffffffff180f7836 */ /* 0x001fe20000000000 */
[----:B------:R-:W-:Y:S01]  /*6d60*/  LOP3.LUT R12, R18, R29, RZ, 0xc0, !PT ;  /* 0x0000001d120c7212 */ /* 0x000fe200078ec0ff */
[----:B------:R-:W-:Y:S02]  /*6d70*/  IMAD.MOV R23, RZ, RZ, -R23 ;  /* 0x000000ffff177224 */ /* 0x000fe400078e0a17 */
[----:B------:R-:W-:Y:S01]  /*6d80*/  IMAD.MOV R13, RZ, RZ, -R11 ;  /* 0x000000ffff0d7224 */ /* 0x000fe200078e0a0b */
[----:B------:R-:W-:Y:S01]  /*6d90*/  LOP3.LUT R20, R20, R15, RZ, 0xc0, !PT ;  /* 0x0000000f14147212 */ /* 0x000fe200078ec0ff */
[----:B------:R-:W-:Y:S02]  /*6da0*/  IMAD R12, R30, R11, R12 ;  /* 0x0000000b1e0c7224 */ /* 0x000fe400078e020c */
[----:B---3--:R-:W-:Y:S02]  /*6db0*/  @P3 IMAD R27, R25, R23, R26 ;  /* 0x00000017191b3224 */ /* 0x008fe400078e021a */
[----:B--2---:R-:W-:-:S02]  /*6dc0*/  IMAD R11, R13, R34, R22 ;  /* 0x000000220d0b7224 */ /* 0x004fc400078e0216 */
[----:B------:R-:W-:Y:S02]  /*6dd0*/  IMAD R12, R12, R35, R27 ;  /* 0x000000230c0c7224 */ /* 0x000fe400078e021b */
[----:B------:R-:W-:Y:S02]  /*6de0*/  IMAD.MOV.U32 R14, RZ, RZ, 0x1 ;  /* 0x00000001ff0e7424 */ /* 0x000fe400078e00ff */
[----:B------:R-:W-:-:S03]  /*6df0*/  IMAD R13, R11, R24, R20 ;  /* 0x000000180b0d7224 */ /* 0x000fc600078e0214 */
[----:B------:R-:W-:Y:S01]  /*6e00*/  PRMT R11, R14, 0x7610, R11 ;  /* 0x000076100e0b7816 */ /* 0x000fe2000000000b */
[----:B------:R-:W-:Y:S01]  /*6e10*/  IMAD.MOV.U32 R14, RZ, RZ, R21 ;  /* 0x000000ffff0e7224 */ /* 0x000fe200078e0015 */
[----:B------:R-:W-:Y:S02]  /*6e20*/  SEL R20, R13, R12, !P3 ;  /* 0x0000000c0d147207 */ /* 0x000fe40005800000 */
[----:B------:R-:W-:-:S07]  /*6e30*/  SEL R12, R12, R13, !P3 ;  /* 0x0000000d0c0c7207 */ /* 0x000fce0005800000 */
.L_x_151:
[----:B------:R-:W-:Y:S01]  /*6e40*/  LOP3.LUT P0, RZ, R11, 0xff, RZ, 0xc0, !PT ;  /* 0x000000ff0bff7812 */ /* 0x000fe2000780c0ff */
[----:B------:R-:W-:-:S12]  /*6e50*/  IMAD.MOV.U32 R16, RZ, RZ, R12 ;  /* 0x000000ffff107224 */ /* 0x000fd800078e000c */
[----:B------:R-:W-:Y:S05]  /*6e60*/  @P0 BRA `(.L_x_154) ;  /* 0xffffffa400540947 */ /* 0x000fea000383ffff */
[----:B------:R-:W-:Y:S05]  /*6e70*/  EXIT ;  /* 0x000000000000794d */ /* 0x000fea0003800000 */
.L_x_8:
[----:B0-----:R-:W-:Y:S01]  /*6e80*/  ULDC.64 UR4, c[0x0][0x750] ;  /* 0x0001d40000047ab9 */ /* 0x001fe20000000a00 */
        /* <DEDUP_REMOVED lines=25> */
.L_x_156:
[----:B------:R-:W0:Y:S01]  /*7020*/  LDC.64 R28, c[0x0][0x740] ;  /* 0x0001d000ff1c7b82 */ /* 0x000e220000000a00 */
[-CC-:B------:R-:W-:Y:S01]  /*7030*/  SHF.R.U64 R18, R16, R8.reuse, R17.reuse ;  /* 0x0000000810127219 */ /* 0x180fe20000001211 */
[----:B------:R-:W-:Y:S01]  /*7040*/  IMAD.MOV.U32 R27, RZ, RZ, 0x1 ;  /* 0x00000001ff1b7424 */ /* 0x000fe200078e00ff */
[----:B------:R-:W-:Y:S02]  /*7050*/  SHF.R.U32.HI R5, RZ, R8, R17 ;  /* 0x00000008ff057219 */ /* 0x000fe40000011611 */
[----:B------:R-:W-:-:S03]  /*7060*/  IADD3 R15, P0, RZ, -R18, RZ ;  /* 0x80000012ff0f7210 */ /* 0x000fc60007f1e0ff */
[----:B------:R-:W1:Y:S02]  /*7070*/  LDC R14, c[0x0][0x718] ;  /* 0x0001c600ff0e7b82 */ /* 0x000e640000000800 */
[----:B------:R-:W-:Y:S02]  /*7080*/  IMAD.X R5, RZ, RZ, ~R5, P0 ;  /* 0x000000ffff057224 */ /* 0x000fe400000e0e05 */
[----:B------:R-:W-:-:S04]  /*7090*/  IMAD.WIDE.U32 R6, R15, R24, R2 ;  /* 0x000000180f067225 */ /* 0x000fc800078e0002 */
[----:B------:R-:W2:Y:S01]  /*70a0*/  LDC R16, c[0x0][0x708] ;  /* 0x0001c200ff107b82 */ /* 0x000ea20000000800 */
[----:B------:R-:W-:-:S04]  /*70b0*/  IMAD R8, R5, R24, RZ ;  /* 0x0000001805087224 */ /* 0x000fc800078e02ff */
[----:B------:R-:W-:-:S03]  /*70c0*/  IMAD R5, R15, R25, R8 ;  /* 0x000000190f057224 */ /* 0x000fc600078e0208 */
[----:B------:R-:W3:Y:S01]  /*70d0*/  LDC R26, c[0x0][0x758] ;  /* 0x0001d600ff1a7b82 */ /* 0x000ee20000000800 */
[----:B------:R-:W-:Y:S01]  /*70e0*/  IMAD.IADD R5, R7, 0x1, R5 ;  /* 0x0000000107057824 */ /* 0x000fe200078e0205 */
[----:B0-----:R-:W-:Y:S01]  /*70f0*/  ISETP.NE.U32.AND P0, PT, R28, RZ, PT ;  /* 0x000000ff1c00720c */ /* 0x001fe20003f05070 */
[----:B------:R-:W-:-:S03]  /*7100*/  IMAD.MOV.U32 R7, RZ, RZ, -0x1 ;  /* 0xffffffffff077424 */ /* 0x000fc600078e00ff */
        /* <DEDUP_REMOVED lines=8> */
[-C--:B---3--:R-:W-:Y:S02]  /*7190*/  SHF.L.U32 R6, R7, R26.reuse, RZ ;  /* 0x0000001a07067219 */ /* 0x088fe400000006ff */
[--C-:B------:R-:W-:Y:S02]  /*71a0*/  SHF.R.U64 R24, R20, R26, R5.reuse ;  /* 0x0000001a14187219 */ /* 0x100fe40000001205 */
[----:B------:R-:W-:Y:S02]  /*71b0*/  LOP3.LUT R31, RZ, R6, RZ, 0x33, !PT ;  /* 0x00000006ff1f7212 */ /* 0x000fe400078e33ff */
[----:B------:R-:W-:Y:S01]  /*71c0*/  SHF.R.U32.HI R7, RZ, R26, R5 ;  /* 0x0000001aff077219 */ /* 0x000fe20000011605 */
[----:B------:R-:W3:Y:S01]  /*71d0*/  LDC R30, c[0x0][0x710] ;  /* 0x0001c400ff1e7b82 */ /* 0x000ee20000000800 */
[----:B------:R-:W-:Y:S01]  /*71e0*/  IMAD.MOV.U32 R6, RZ, RZ, R24 ;  /* 0x000000ffff067224 */ /* 0x000fe200078e0018 */
[----:B------:R-:W-:Y:S06]  /*71f0*/  @!P0 BRA `(.L_x_157) ;  /* 0x0000000000288947 */ /* 0x000fec0003800000 */
        /* <DEDUP_REMOVED lines=10> */
.L_x_157:
[----:B-1----:R-:W-:Y:S01]  /*72a0*/  SHF.R.U64 R6, R6, R23, R7 ;  /* 0x0000001706067219 */ /* 0x002fe20000001207 */
[----:B0-----:R-:W-:Y:S01]  /*72b0*/  VIADD R15, R21, 0xffffffff ;  /* 0xffffffff150f7836 */ /* 0x001fe20000000000 */
[----:B------:R-:W-:Y:S01]  /*72c0*/  SHF.L.U32 R7, R27, R26, RZ ;  /* 0x0000001a1b077219 */ /* 0x000fe200000006ff */
[----:B------:R-:W-:Y:S01]  /*72d0*/  @P3 IMAD R12, R13, R22, R10 ;  /* 0x000000160d0c3224 */ /* 0x000fe200078e020a */
[----:B------:R-:W-:Y:S01]  /*72e0*/  LOP3.LUT R5, R20, R31, RZ, 0xc0, !PT ;  /* 0x0000001f14057212 */ /* 0x000fe200078ec0ff */
[----:B------:R-:W-:Y:S01]  /*72f0*/  IMAD.MOV R11, RZ, RZ, -R6 ;  /* 0x000000ffff0b7224 */ /* 0x000fe200078e0a06 */
[----:B------:R-:W-:Y:S01]  /*7300*/  LOP3.LUT R8, R8, R15, RZ, 0xc0, !PT ;  /* 0x0000000f08087212 */ /* 0x000fe200078ec0ff */
[----:B------:R-:W-:Y:S02]  /*7310*/  IMAD.MOV.U32 R17, RZ, RZ, R18 ;  /* 0x000000ffff117224 */ /* 0x000fe400078e0012 */
[----:B------:R-:W-:Y:S02]  /*7320*/  IMAD R7, R7, R6, R5 ;  /* 0x0000000607077224 */ /* 0x000fe400078e0205 */
[----:B--2---:R-:W-:-:S02]  /*7330*/  IMAD R5, R11, R25, R24 ;  /* 0x000000190b057224 */ /* 0x004fc400078e0218 */
[----:B------:R-:W-:Y:S02]  /*7340*/  IMAD.MOV.U32 R6, RZ, RZ, 0x1 ;  /* 0x00000001ff067424 */ /* 0x000fe400078e00ff */
[----:B---3--:R-:W-:Y:S02]  /*7350*/  IMAD R7, R7, R30, R12 ;  /* 0x0000001e07077224 */ /* 0x008fe400078e020c */
[----:B------:R-:W-:Y:S01]  /*7360*/  IMAD R8, R5, R21, R8 ;  /* 0x0000001505087224 */ /* 0x000fe200078e0208 */
[----:B------:R-:W-:-:S04]  /*7370*/  PRMT R5, R6, 0x7610, R5 ;  /* 0x0000761006057816 */ /* 0x000fc80000000005 */
[----:B------:R-:W-:Y:S02]  /*7380*/  SEL R6, R8, R7, !P3 ;  /* 0x0000000708067207 */ /* 0x000fe40005800000 */
[----:B------:R-:W-:-:S07]  /*7390*/  SEL R7, R7, R8, !P3 ;  /* 0x0000000807077207 */ /* 0x000fce0005800000 */
.L_x_155:
[----:B------:R-:W-:-:S08]  /*73a0*/  NOP ;  /* 0x0000000000007918 */ /* 0x000fd00000000000 */
[----:B------:R-:W0:-:S00]  /*73b0*/  USETMAXREG.DEALLOC.CTAPOOL 0x28 ;  /* 0x00000028000079c8 */ /* 0x000e0000080e0500 */
[----:B0-----:R-:W-:-:S13]  /*73c0*/  ISETP.NE.AND P0, PT, R9, RZ, PT ;  /* 0x000000ff0900720c */ /* 0x001fda0003f05270 */
[----:B------:R-:W-:Y:S05]  /*73d0*/  @P0 EXIT ;  /* 0x000000000000094d */ /* 0x000fea0003800000 */
[----:B------:R-:W-:Y:S01]  /*73e0*/  LOP3.LUT P0, RZ, R5, 0xff, RZ, 0xc0, !PT ;  /* 0x000000ff05ff7812 */ /* 0x000fe2000780c0ff */
[----:B------:R-:W-:Y:S02]  /*73f0*/  IMAD.MOV.U32 R5, RZ, RZ, 0x1 ;  /* 0x00000001ff057424 */ /* 0x000fe400078e00ff */
[----:B------:R-:W-:-:S10]  /*7400*/  IMAD.MOV.U32 R15, RZ, RZ, RZ ;  /* 0x000000ffff0f7224 */ /* 0x000fd400078e00ff */
[----:B------:R-:W-:Y:S05]  /*7410*/  @!P0 BRA `(.L_x_158) ;  /* 0x0000000c00748947 */ /* 0x000fea0003800000 */
[----:B------:R-:W0:Y:S01]  /*7420*/  LDC R5, c[0x0][0x28c] ;  /* 0x0000a300ff057b82 */ /* 0x000e220000000800 */
[----:B------:R-:W1:Y:S01]  /*7430*/  S2R R11, SR_CgaCtaId ;  /* 0x00000000000b7919 */ /* 0x000e620000008800 */
[----:B------:R-:W-:Y:S01]  /*7440*/  ULDC UR5, c[0x0][0x758] ;  /* 0x0001d60000057ab9 */ /* 0x000fe20000000800 */
[----:B------:R-:W-:Y:S01]  /*7450*/  UMOV UR7, 0xffffffff ;  /* 0xffffffff00077882 */ /* 0x000fe20000000000 */
[----:B------:R-:W-:Y:S01]  /*7460*/  ULDC UR6, c[0x0][0xc] ;  /* 0x0000030000067ab9 */ /* 0x000fe20000000800 */
[----:B------:R-:W-:Y:S01]  /*7470*/  USHF.L.U32 UR9, UR7, UR5, URZ ;  /* 0x0000000507097299 */ /* 0x000fe2000800063f */
[----:B------:R-:W-:Y:S01]  /*7480*/  BSSY B0, `(.L_x_158) ;  /* 0x00000d6000007945 */ /* 0x000fe20003800000 */
[----:B------:R-:W-:Y:S01]  /*7490*/  UMOV UR8, 0x1 ;  /* 0x0000000100087882 */ /* 0x000fe20000000000 */
[----:B------:R-:W-:Y:S01]  /*74a0*/  ULDC UR7, c[0x0][0x10] ;  /* 0x0000040000077ab9 */ /* 0x000fe20000000800 */
[----:B------:R-:W-:Y:S01]  /*74b0*/  USHF.L.U32 UR5, UR8, UR5, URZ ;  /* 0x0000000508057299 */ /* 0x000fe2000800063f */
[----:B------:R-:W-:Y:S01]  /*74c0*/  IMAD.MOV.U32 R16, RZ, RZ, 0x1 ;  /* 0x00000001ff107424 */ /* 0x000fe200078e00ff */
[----:B------:R-:W-:Y:S01]  /*74d0*/  UIMAD.WIDE.U32 UR6, UR6, UR7, URZ ;  /* 0x00000007060672a5 */ /* 0x000fe2000f8e003f */
[----:B------:R-:W-:Y:S01]  /*74e0*/  LOP3.LUT R14, R4, 0x2, RZ, 0xfc, !PT ;  /* 0x00000002040e7812 */ /* 0x000fe200078efcff */
[----:B------:R-:W-:Y:S01]  /*74f0*/  ULDC UR8, c[0x0][0x14] ;  /* 0x0000050000087ab9 */ /* 0x000fe20000000800 */
[----:B------:R-:W-:Y:S01]  /*7500*/  IMAD.MOV.U32 R15, RZ, RZ, RZ ;  /* 0x000000ffff0f7224 */ /* 0x000fe200078e00ff */
[----:B------:R-:W-:-:S02]  /*7510*/  UIMAD.WIDE.U32 UR32, UR6, UR8, URZ ;  /* 0x00000008062072a5 */ /* 0x000fc4000f8e003f */
[----:B------:R-:W-:Y:S01]  /*7520*/  UIMAD UR7, UR7, UR8, URZ ;  /* 0x00000008070772a4 */ /* 0x000fe2000f8e023f */
[----:B------:R-:W-:Y:S01]  /*7530*/  ULDC UR4, c[0x0][0x700] ;  /* 0x0001c00000047ab9 */ /* 0x000fe20000000800 */
[----:B------:R-:W-:Y:S02]  /*7540*/  ULOP3.LUT UR6, URZ, UR9, URZ, 0x33, !UPT ;  /* 0x000000093f067292 */ /* 0x000fe4000f8e333f */
[----:B------:R-:W-:Y:S01]  /*7550*/  UIADD3 UR4, UR4, -0x1, URZ ;  /* 0xffffffff04047890 */ /* 0x000fe2000fffe03f */
[----:B0-----:R-:W-:Y:S01]  /*7560*/  VIADD R5, R5, 0x3f ;  /* 0x0000003f05057836 */ /* 0x001fe20000000000 */
[----:B------:R-:W-:Y:S01]  /*7570*/  UIADD3 UR7, UR33, UR7, URZ ;  /* 0x0000000721077290 */ /* 0x000fe2000fffe03f */
[----:B------:R-:W-:-:S03]  /*7580*/  ULDC.64 UR34, c[0x0][0x198] ;  /* 0x0000660000227ab9 */ /* 0x000fc60000000a00 */
[----:B------:R-:W-:-:S04]  /*7590*/  SHF.R.S32.HI R8, RZ, 0x1f, R5 ;  /* 0x0000001fff087819 */ /* 0x000fc80000011405 */
[----:B------:R-:W-:Y:S01]  /*75a0*/  LEA.HI R10, R8, R5, RZ, 0x6 ;  /* 0x00000005080a7211 */ /* 0x000fe200078f30ff */
[C---:B-1----:R-:W-:Y:S02]  /*75b0*/  IMAD.SHL.U32 R8, R11.reuse, 0x1000, RZ ;  /* 0x000010000b087824 */ /* 0x042fe400078e00ff */
[----:B------:R-:W-:Y:S01]  /*75c0*/  IMAD.SHL.U32 R11, R11, 0x40, RZ ;  /* 0x000000400b0b7824 */ /* 0x000fe200078e00ff */
[----:B------:R-:W-:Y:S01]  /*75d0*/  SHF.R.S32.HI R10, RZ, 0x6, R10 ;  /* 0x00000006ff0a7819 */ /* 0x000fe2000001140a */
[----:B------:R-:W-:Y:S01]  /*75e0*/  IMAD.MOV.U32 R5, RZ, RZ, 0x1 ;  /* 0x00000001ff057424 */ /* 0x000fe200078e00ff */
[----:B------:R-:W-:Y:S02]  /*75f0*/  LOP3.LUT R8, R8, 0x1000, RZ, 0xc0, !PT ;  /* 0x0000100008087812 */ /* 0x000fe400078ec0ff */
[----:B------:R-:W-:Y:S01]  /*7600*/  LOP3.LUT R11, R11, 0x40, RZ, 0xc0, !PT ;  /* 0x000000400b0b7812 */ /* 0x000fe200078ec0ff */
[----:B------:R-:W-:Y:S02]  /*7610*/  VIADD R13, R10, 0x1 ;  /* 0x000000010a0d7836 */ /* 0x000fe40000000000 */
[----:B------:R-:W-:-:S07]  /*7620*/  VIADD R12, R8, 0x11200 ;  /* 0x00011200080c7836 */ /* 0x000fce0000000000 */
.L_x_169:
[----:B------:R-:W-:-:S03]  /*7630*/  UMOV UR8, 0xffffffff ;  /* 0xffffffff00087882 */ /* 0x000fc60000000000 */
[----:B------:R-:W-:Y:S05]  /*7640*/  BRA.DIV UR8, `(.L_x_159) ;  /* 0x0000001608947947 */ /* 0x000fea000b800000 */
[----:B------:R-:W-:-:S13]  /*7650*/  ELECT P0, URZ, PT ;  /* 0x00000000003f782f */ /* 0x000fda0003800000 */
.L_x_193:
[----:B------:R-:W0:Y:S01]  /*7660*/  LDC R8, c[0x0][0x28c] ;  /* 0x0000a300ff087b82 */ /* 0x000e220000000800 */
[----:B------:R-:W-:Y:S01]  /*7670*/  BSSY B1, `(.L_x_160) ;  /* 0x0000045000017945 */ /* 0x000fe20003800000 */
[----:B0-----:R-:W-:-:S13]  /*7680*/  ISETP.LT.OR P0, PT, R8, 0x1, !P0 ;  /* 0x000000010800780c */ /* 0x001fda0004701670 */
[----:B------:R-:W-:Y:S05]  /*7690*/  @P0 BRA `(.L_x_161) ;  /* 0x0000000400080947 */ /* 0x000fea0003800000 */
[----:B------:R-:W-:Y:S01]  /*76a0*/  IMAD.SHL.U32 R19, R7, 0x80, RZ ;  /* 0x0000008007137824 */ /* 0x000fe200078e00ff */
[----:B------:R-:W-:Y:S01]  /*76b0*/  CS2R R24, SRZ ;  /* 0x0000000000187805 */ /* 0x000fe2000001ff00 */
[----:B------:R-:W-:Y:S02]  /*76c0*/  IMAD R20, R6, 0x80, R11 ;  /* 0x0000008006147824 */ /* 0x000fe400078e020b */
[----:B------:R-:W-:Y:S02]  /*76d0*/  IMAD.MOV.U32 R23, RZ, RZ, RZ ;  /* 0x000000ffff177224 */ /* 0x000fe400078e00ff */
[----:B------:R-:W-:Y:S02]  /*76e0*/  IMAD.MOV.U32 R6, RZ, RZ, R13 ;  /* 0x000000ffff067224 */ /* 0x000fe400078e000d */
[----:B------:R-:W-:Y:S02]  /*76f0*/  IMAD.MOV.U32 R7, RZ, RZ, R5 ;  /* 0x000000ffff077224 */ /* 0x000fe400078e0005 */
[----:B------:R-:W-:-:S07]  /*7700*/  IMAD.MOV.U32 R9, RZ, RZ, R15 ;  /* 0x000000ffff097224 */ /* 0x000fce00078e000f */
.L_x_164:
[----:B------:R-:W0:Y:S01]  /*7710*/  S2R R21, SR_CgaCtaId ;  /* 0x0000000000157919 */ /* 0x000e220000008800 */
[----:B------:R-:W-:Y:S02]  /*7720*/  MOV R8, 0x400 ;  /* 0x0000040000087802 */ /* 0x000fe40000000f00 */
[----:B------:R-:W-:-:S13]  /*7730*/  LOP3.LUT P1, RZ, R0, 0x7f, RZ, 0xc0, !PT ;  /* 0x0000007f00ff7812 */ /* 0x000fda000782c0ff */
[----:B------:R-:W1:Y:S01]  /*7740*/  @!P1 LDC R18, c[0x0][0x640] ;  /* 0x00019000ff129b82 */ /* 0x000e620000000800 */
[----:B0-----:R-:W-:Y:S02]  /*7750*/  LEA R22, R21, R8, 0x18 ;  /* 0x0000000815167211 */ /* 0x001fe400078ec0ff */
[----:B------:R-:W-:-:S03]  /*7760*/  SHF.L.U32 R8, R7, 0x1f, RZ ;  /* 0x0000001f07087819 */ /* 0x000fc600000006ff */
[----:B------:R-:W-:-:S04]  /*7770*/  IMAD R21, R9, 0x8, R22 ;  /* 0x0000000809157824 */ /* 0x000fc800078e0216 */
[----:B------:R-:W0:Y:S02]  /*7780*/  SYNCS.PHASECHK.TRANS64.TRYWAIT P0, [R21+URZ+0x88], R8 ;  /* 0x00008808150075a7 */ /* 0x000e24000800017f */
[----:B01----:R-:W-:Y:S05]  /*7790*/  @!P0 BRA `(.L_x_162) ;  /* 0x0000001400608947 */ /* 0x003fea0003800000 */
.L_x_194:
[----:B0-----:R-:W-:Y:S01]  /*77a0*/  PRMT R8, R14, 0x9910, RZ ;  /* 0x000099100e087816 */ /* 0x001fe200000000ff */
[----:B------:R0:W-:Y:S03]  /*77b0*/  @!P1 SYNCS.ARRIVE.TRANS64 RZ, [R21+URZ], R18 ;  /* 0x0000001215ff99a7 */ /* 0x0001e6000800003f */
[----:B------:R-:W-:-:S13]  /*77c0*/  ISETP.NE.AND P0, PT, R8, 0x2, PT ;  /* 0x000000020800780c */ /* 0x000fda0003f05270 */
[----:B0-----:R-:W-:Y:S05]  /*77d0*/  @P0 BRA `(.L_x_163) ;  /* 0x0000000000040947 */ /* 0x001fea0003800000 */
[----:B------:R-:W-:Y:S01]  /*77e0*/  BPT.TRAP 0x1 ;  /* 0x000000040000795c */ /* 0x000fe20000300000 */
.L_x_163:
[C-C-:B------:R-:W-:Y:S01]  /*77f0*/  IMAD R8, R9.reuse, 0x1000, R22.reuse ;  /* 0x0000100009087824 */ /* 0x140fe200078e0216 */
[----:B------:R-:W-:Y:S01]  /*7800*/  R2UR UR13, R22 ;  /* 0x00000000160d72ca */ /* 0x000fe200000e0000 */
[----:B------:R-:W-:Y:S01]  /*7810*/  IMAD R22, R9, 0x400, R22 ;  /* 0x0000040009167824 */ /* 0x000fe200078e0216 */
[----:B------:R-:W-:Y:S01]  /*7820*/  R2UR UR17, R21 ;  /* 0x00000000151172ca */ /* 0x000fe200000e0000 */
[----:B------:R-:W-:Y:S01]  /*7830*/  VIADD R6, R6, 0xffffffff ;  /* 0xffffffff06067836 */ /* 0x000fe20000000000 */
[----:B------:R-:W-:Y:S01]  /*7840*/  R2UR UR16, R8 ;  /* 0x00000000081072ca */ /* 0x000fe200000e0000 */
[----:B------:R-:W-:Y:S01]  /*7850*/  IMAD R8, R9, 0x2000, R12 ;  /* 0x0000200009087824 */ /* 0x000fe200078e020c */
[----:B------:R-:W-:Y:S01]  /*7860*/  R2UR UR8, R22 ;  /* 0x00000000160872ca */ /* 0x000fe200000e0000 */
[----:B------:R-:W-:Y:S01]  /*7870*/  UIADD3 UR14, UP0, UR34, 0xf0, URZ ;  /* 0x000000f0220e7890 */ /* 0x000fe2000ff1e03f */
[----:B------:R-:W-:Y:S01]  /*7880*/  R2UR UR20, R17 ;  /* 0x00000000111472ca */ /* 0x000fe200000e0000 */
[----:B------:R-:W-:Y:S01]  /*7890*/  UIADD3 UR22, UP1, UR34, 0x1f0, URZ ;  /* 0x000001f022167890 */ /* 0x000fe2000ff3e03f */
[----:B------:R-:W-:Y:S01]  /*78a0*/  R2UR UR24, R8 ;  /* 0x00000000081872ca */ /* 0x000fe200000e0000 */
[----:B------:R-:W-:Y:S01]  /*78b0*/  UIADD3 UR36, UP2, UR34, 0x2f0, URZ ;  /* 0x000002f022247890 */ /* 0x000fe2000ff5e03f */
[----:B------:R-:W-:Y:S01]  /*78c0*/  R2UR UR19, R19 ;  /* 0x00000000131372ca */ /* 0x000fe200000e0000 */
[----:B------:R-:W-:Y:S01]  /*78d0*/  UIADD3.X UR15, URZ, UR35, URZ, UP0, !UPT ;  /* 0x000000233f0f7290 */ /* 0x000fe200087fe43f */
[----:B------:R-:W-:Y:S01]  /*78e0*/  R2UR UR18, R24 ;  /* 0x00000000181272ca */ /* 0x000fe200000e0000 */
[----:B------:R-:W-:Y:S01]  /*78f0*/  UIADD3.X UR23, URZ, UR35, URZ, UP1, !UPT ;  /* 0x000000233f177290 */ /* 0x000fe20008ffe43f */
[----:B------:R-:W-:Y:S01]  /*7900*/  R2UR UR11, R25 ;  /* 0x00000000190b72ca */ /* 0x000fe200000e0000 */
[----:B------:R-:W-:Y:S01]  /*7910*/  UIADD3 UR16, UR16, 0x200, URZ ;  /* 0x0000020010107890 */ /* 0x000fe2000fffe03f */
[----:B------:R-:W-:Y:S01]  /*7920*/  R2UR UR26, R23 ;  /* 0x00000000171a72ca */ /* 0x000fe200000e0000 */
[----:B------:R-:W-:Y:S01]  /*7930*/  UIADD3 UR8, UR8, 0x33200, URZ ;  /* 0x0003320008087890 */ /* 0x000fe2000fffe03f */
[----:B------:R-:W-:Y:S01]  /*7940*/  R2UR UR27, R20 ;  /* 0x00000000141b72ca */ /* 0x000fe200000e0000 */
[----:B------:R-:W-:Y:S01]  /*7950*/  VIADD R9, R9, 0x1 ;  /* 0x0000000109097836 */ /* 0x000fe20000000000 */
[----:B------:R-:W-:Y:S01]  /*7960*/  ISETP.GT.AND P1, PT, R6, 0x1, PT ;  /* 0x000000010600780c */ /* 0x000fe20003f24270 */
[----:B------:R-:W-:Y:S01]  /*7970*/  UIADD3.X UR37, URZ, UR35, URZ, UP2, !UPT ;  /* 0x000000233f257290 */ /* 0x000fe200097fe43f */
[----:B------:R-:W-:Y:S01]  /*7980*/  VIADD R25, R25, 0x1 ;  /* 0x0000000119197836 */ /* 0x000fe20000000000 */
[----:B------:R-:W-:Y:S01]  /*7990*/  UIADD3 UR24, UR13, UR24, URZ ;  /* 0x000000180d187290 */ /* 0x000fe2000fffe03f */
[C---:B------:R-:W-:Y:S01]  /*79a0*/  ISETP.NE.AND P0, PT, R9.reuse, 0x11, PT ;  /* 0x000000110900780c */ /* 0x040fe20003f05270 */
[----:B------:R-:W-:Y:S01]  /*79b0*/  UMOV UR30, 0x0 ;  /* 0x00000000001e7882 */ /* 0x000fe20000000000 */
[----:B------:R-:W-:Y:S01]  /*79c0*/  UMOV UR31, 0x10000000 ;  /* 0x10000000001f7882 */ /* 0x000fe20000000000 */
[----:B------:R-:W-:Y:S01]  /*79d0*/  UMOV UR9, UR17 ;  /* 0x0000001100097c82 */ /* 0x000fe20008000000 */
[----:B------:R-:W-:Y:S01]  /*79e0*/  UMOV UR12, UR20 ;  /* 0x00000014000c7c82 */ /* 0x000fe20008000000 */
[----:B------:R-:W-:Y:S01]  /*79f0*/  UMOV UR10, UR19 ;  /* 0x00000013000a7c82 */ /* 0x000fe20008000000 */
[----:B------:R0:W-:Y:S01]  /*7a00*/  UTMALDG.3D [UR16], [UR14], desc[UR30] ;  /* 0x00001e100e0075b4 */ /* 0x0001e20008011000 */
[----:B------:R-:W-:Y:S01]  /*7a10*/  UMOV UR13, 0x30000 ;  /* 0x00030000000d7882 */ /* 0x000fe20000000000 */
[----:B------:R-:W-:Y:S01]  /*7a20*/  UMOV UR25, UR17 ;  /* 0x0000001100197c82 */ /* 0x000fe20008000000 */
[----:B------:R-:W-:Y:S01]  /*7a30*/  UMOV UR28, UR20 ;  /* 0x00000014001c7c82 */ /* 0x000fe20008000000 */
[----:B------:R-:W-:Y:S01]  /*7a40*/  SEL R8, RZ, 0x1, P0 ;  /* 0x00000001ff087807 */ /* 0x000fe20000000000 */
[----:B------:R-:W-:Y:S01]  /*7a50*/  VIADD R24, R24, 0x20 ;  /* 0x0000002018187836 */ /* 0x000fe20000000000 */
[----:B------:R-:W-:Y:S01]  /*7a60*/  SEL R9, R9, RZ, P0 ;  /* 0x000000ff09097207 */ /* 0x000fe20000000000 */
[----:B------:R-:W-:Y:S01]  /*7a70*/  VIADD R23, R23, 0x40 ;  /* 0x0000004017177836 */ /* 0x000fe20000000000 */
[----:B------:R0:W-:Y:S01]  /*7a80*/  UTMALDG.3D [UR8], [UR22], desc[UR30] ;  /* 0x00001e08160075b4 */ /* 0x0001e20008011000 */
[----:B------:R-:W-:Y:S01]  /*7a90*/  LOP3.LUT R7, R7, R8, RZ, 0x3c, !PT ;  /* 0x0000000807077212 */ /* 0x000fe200078e3cff */
[----:B------:R0:W-:Y:S02]  /*7aa0*/  UTMALDG.3D.MULTICAST [UR24], [UR36], UR13, desc[UR30] ;  /* 0x00001e18240073b4 */ /* 0x0001e4000801180d */
[----:B0-----:R-:W-:Y:S05]  /*7ab0*/  @P1 BRA `(.L_x_164) ;  /* 0xfffffffc00141947 */ /* 0x001fea000383ffff */
.L_x_161:
[----:B------:R-:W-:Y:S05]  /*7ac0*/  BSYNC B1 ;  /* 0x0000000000017941 */ /* 0x000fea0003800000 */
.L_x_160:
[----:B------:R-:W-:Y:S01]  /*7ad0*/  LOP3.LUT P1, RZ, R16, 0xff, RZ, 0xc0, !PT ;  /* 0x000000ff10ff7812 */ /* 0x000fe2000782c0ff */
[C---:B------:R-:W-:Y:S01]  /*7ae0*/  IMAD.IADD R15, R10.reuse, 0x1, R15 ;  /* 0x000000010a0f7824 */ /* 0x040fe200078e020f */
[----:B------:R-:W-:Y:S01]  /*7af0*/  ULDC.64 UR8, c[0x0][0x750] ;  /* 0x0001d40000087ab9 */ /* 0x000fe20000000a00 */
[C---:B------:R-:W-:Y:S01]  /*7b00*/  ISETP.GE.U32.AND P2, PT, R10.reuse, 0x11, PT ;  /* 0x000000110a00780c */ /* 0x040fe20003f46070 */
[----:B------:R-:W-:Y:S01]  /*7b10*/  BSSY B1, `(.L_x_165) ;  /* 0x000006a000017945 */ /* 0x000fe20003800000 */
[----:B------:R-:W-:Y:S01]  /*7b20*/  IMAD.MOV.U32 R17, RZ, RZ, -0x1 ;  /* 0xffffffffff117424 */ /* 0x000fe200078e00ff */
[----:B------:R-:W-:Y:S02]  /*7b30*/  ISETP.GT.U32.AND P0, PT, R15, 0x10, PT ;  /* 0x000000100f00780c */ /* 0x000fe40003f04070 */
[----:B------:R-:W-:Y:S02]  /*7b40*/  PRMT R16, RZ, 0x7610, R16 ;  /* 0x00007610ff107816 */ /* 0x000fe40000000010 */
[----:B------:R-:W-:-:S03]  /*7b50*/  ISETP.LT.U32.AND P0, PT, R10, 0x11, P0 ;  /* 0x000000110a00780c */ /* 0x000fc60000701070 */
[----:B------:R-:W0:Y:S01]  /*7b60*/  @P1 S2R R7, SR_CgaCtaId ;  /* 0x0000000000071919 */ /* 0x000e220000008800 */
[----:B------:R-:W-:-:S04]  /*7b70*/  @P1 MOV R6, 0x400 ;  /* 0x0000040000061802 */ /* 0x000fc80000000f00 */
[----:B0-----:R-:W-:Y:S01]  /*7b80*/  @P1 LEA R8, R7, R6, 0x18 ;  /* 0x0000000607081211 */ /* 0x001fe200078ec0ff */
[----:B------:R-:W-:Y:S01]  /*7b90*/  IMAD.WIDE.U32 R6, R15, -0xf0f0f0f, RZ ;  /* 0xf0f0f0f10f067825 */ /* 0x000fe200078e00ff */
[----:B------:R-:W-:Y:S02]  /*7ba0*/  SEL R6, RZ, 0x1, !P0 ;  /* 0x00000001ff067807 */ /* 0x000fe40004000000 */
[----:B------:R0:W-:Y:S01]  /*7bb0*/  @P1 SYNCS.ARRIVE.TRANS64.A1T0 RZ, [R8+URZ+0x128], RZ ;  /* 0x000128ff08ff19a7 */ /* 0x0001e2000810003f */
[----:B------:R-:W-:Y:S02]  /*7bc0*/  IADD3 R2, P1, R2, UR32, RZ ;  /* 0x0000002002027c10 */ /* 0x000fe4000ff3e0ff */
[----:B------:R-:W-:Y:S01]  /*7bd0*/  LOP3.LUT R5, R5, R6, RZ, 0x3c, !PT ;  /* 0x0000000605057212 */ /* 0x000fe200078e3cff */
[----:B------:R-:W-:Y:S01]  /*7be0*/  IMAD.MOV.U32 R6, RZ, RZ, -0x1 ;  /* 0xffffffffff067424 */ /* 0x000fe200078e00ff */
[----:B------:R-:W-:Y:S02]  /*7bf0*/  IADD3.X R3, R3, UR7, RZ, P1, !PT ;  /* 0x0000000703037c10 */ /* 0x000fe40008ffe4ff */
[----:B------:R-:W-:-:S02]  /*7c00*/  ISETP.GE.U32.AND P0, PT, R2, UR8, PT ;  /* 0x0000000802007c0c */ /* 0x000fc4000bf06070 */
[----:B0-----:R-:W-:Y:S01]  /*7c10*/  SHF.R.U32.HI R8, RZ, 0x4, R7 ;  /* 0x00000004ff087819 */ /* 0x001fe20000011607 */
[----:B------:R-:W-:Y:S01]  /*7c20*/  IMAD.MOV.U32 R7, RZ, RZ, -0x1 ;  /* 0xffffffffff077424 */ /* 0x000fe200078e00ff */
[----:B------:R-:W-:Y:S02]  /*7c30*/  ISETP.GE.U32.AND.EX P0, PT, R3, UR9, PT, P0 ;  /* 0x0000000903007c0c */ /* 0x000fe4000bf06100 */
[--C-:B------:R-:W-:Y:S01]  /*7c40*/  @P2 LOP3.LUT R5, R5, 0x1, R8.reuse, 0x78, !PT ;  /* 0x0000000105052812 */ /* 0x100fe200078e7808 */
[----:B------:R-:W-:Y:S01]  /*7c50*/  IMAD R15, R8, -0x11, R15 ;  /* 0xffffffef080f7824 */ /* 0x000fe200078e020f */
[----:B------:R-:W-:-:S09]  /*7c60*/  PRMT R8, RZ, 0x7610, R8 ;  /* 0x00007610ff087816 */ /* 0x000fd20000000008 */
[----:B------:R-:W-:Y:S05]  /*7c70*/  @P0 BRA `(.L_x_166) ;  /* 0x00000004004c0947 */ /* 0x000fea0003800000 */
[----:B------:R-:W0:Y:S01]  /*7c80*/  S2R R18, SR_CTAID.X ;  /* 0x0000000000127919 */ /* 0x000e220000002500 */
[----:B------:R-:W-:Y:S01]  /*7c90*/  ULDC.64 UR8, c[0x0][0x728] ;  /* 0x0001ca0000087ab9 */ /* 0x000fe20000000a00 */
[----:B------:R-:W-:Y:S01]  /*7ca0*/  ULDC UR11, c[0x0][0x730] ;  /* 0x0001cc00000b7ab9 */ /* 0x000fe20000000800 */
[----:B------:R-:W-:Y:S01]  /*7cb0*/  ISETP.NE.U32.AND P0, PT, RZ, UR8, PT ;  /* 0x00000008ff007c0c */ /* 0x000fe2000bf05070 */
[----:B------:R-:W1:Y:S01]  /*7cc0*/  S2R R19, SR_CTAID.Y ;  /* 0x0000000000137919 */ /* 0x000e620000002600 */
[----:B------:R-:W-:Y:S01]  /*7cd0*/  ULDC UR12, c[0x0][0x150] ;  /* 0x00005400000c7ab9 */ /* 0x000fe20000000800 */
[----:B------:R-:W-:Y:S01]  /*7ce0*/  IMAD.MOV.U32 R6, RZ, RZ, R2 ;  /* 0x000000ffff067224 */ /* 0x000fe200078e0002 */
[----:B------:R-:W-:Y:S01]  /*7cf0*/  ISETP.NE.AND.EX P0, PT, RZ, UR9, PT, P0 ;  /* 0x00000009ff007c0c */ /* 0x000fe2000bf05300 */
[----:B------:R-:W-:Y:S01]  /*7d00*/  IMAD.MOV.U32 R7, RZ, RZ, R3 ;  /* 0x000000ffff077224 */ /* 0x000fe200078e0003 */
[----:B0-----:R-:W-:-:S11]  /*7d10*/  I2FP.F32.U32 R20, R18 ;  /* 0x0000001200147245 */ /* 0x001fd60000201000 */
[----:B------:R-:W-:Y:S05]  /*7d20*/  @!P0 BRA `(.L_x_167) ;  /* 0x0000000000288947 */ /* 0x000fea0003800000 */
[----:B------:R-:W-:Y:S02]  /*7d30*/  ULDC UR10, c[0x0][0x734] ;  /* 0x0001cd00000a7ab9 */ /* 0x000fe40000000800 */
[----:B------:R-:W-:-:S05]  /*7d40*/  IADD3 R7, P0, R2, UR10, RZ ;  /* 0x0000000a02077c10 */ /* 0x000fca000ff1e0ff */
[----:B------:R-:W-:-:S04]  /*7d50*/  IMAD.X R17, RZ, RZ, R3, P0 ;  /* 0x000000ffff117224 */ /* 0x000fc800000e0603 */
[----:B------:R-:W-:-:S04]  /*7d60*/  IMAD.WIDE.U32 R8, R17, UR8, RZ ;  /* 0x0000000811087c25 */ /* 0x000fc8000f8e00ff */
[----:B------:R-:W-:-:S04]  /*7d70*/  IMAD.WIDE.U32 R8, P0, R7, UR9, R8 ;  /* 0x0000000907087c25 */ /* 0x000fc8000f800008 */
[----:B------:R-:W-:-:S04]  /*7d80*/  IMAD.WIDE.U32 R6, R7, UR8, RZ ;  /* 0x0000000807067c25 */ /* 0x000fc8000f8e00ff */
[----:B------:R-:W-:Y:S01]  /*7d90*/  IMAD.MOV.U32 R6, RZ, RZ, R9 ;  /* 0x000000ffff067224 */ /* 0x000fe200078e0009 */
[----:B------:R-:W-:Y:S01]  /*7da0*/  IADD3 RZ, P1, R7, R8, RZ ;  /* 0x0000000807ff7210 */ /* 0x000fe20007f3e0ff */
[----:B------:R-:W-:-:S04]  /*7db0*/  IMAD.X R7, RZ, RZ, RZ, P0 ;  /* 0x000000ffff077224 */ /* 0x000fc800000e06ff */
[----:B------:R-:W-:-:S08]  /*7dc0*/  IMAD.WIDE.U32.X R6, R17, UR9, R6, P1 ;  /* 0x0000000911067c25 */ /* 0x000fd000088e0406 */
.L_x_167:
[--C-:B------:R-:W-:Y:S01]  /*7dd0*/  SHF.R.U64 R17, R6, UR11, R7.reuse ;  /* 0x0000000b06117c19 */ /* 0x100fe20008001207 */
[----:B------:R-:W-:Y:S01]  /*7de0*/  FMUL R20, R20, UR12 ;  /* 0x0000000c14147c20 */ /* 0x000fe20008400000 */
[----:B------:R-:W0:Y:S01]  /*7df0*/  LDC R21, c[0x0][0x144] ;  /* 0x00005100ff157b82 */ /* 0x000e220000000800 */
[----:B-1----:R-:W-:Y:S01]  /*7e00*/  I2FP.F32.U32 R8, R19 ;  /* 0x0000001300087245 */ /* 0x002fe20000201000 */
[----:B------:R-:W-:Y:S01]  /*7e10*/  ULDC UR10, c[0x0][0x154] ;  /* 0x00005500000a7ab9 */ /* 0x000fe20000000800 */
[----:B------:R-:W-:Y:S01]  /*7e20*/  SHF.R.U32.HI R6, RZ, UR11, R7 ;  /* 0x0000000bff067c19 */ /* 0x000fe20008011607 */
[----:B------:R-:W-:Y:S01]  /*7e30*/  ULDC.64 UR8, c[0x0][0x720] ;  /* 0x0001c80000087ab9 */ /* 0x000fe20000000a00 */
[----:B------:R-:W-:Y:S01]  /*7e40*/  IADD3 R7, P0, RZ, -R17, RZ ;  /* 0x80000011ff077210 */ /* 0x000fe20007f1e0ff */
[----:B------:R-:W1:Y:S01]  /*7e50*/  F2I.U32.TRUNC.NTZ R20, R20 ;  /* 0x0000001400147305 */ /* 0x000e62000020f000 */
[----:B------:R-:W-:Y:S01]  /*7e60*/  FMUL R8, R8, UR10 ;  /* 0x0000000a08087c20 */ /* 0x000fe20008400000 */
[----:B------:R-:W2:Y:S01]  /*7e70*/  LDC R22, c[0x0][0x148] ;  /* 0x00005200ff167b82 */ /* 0x000ea20000000800 */
[----:B------:R-:W-:Y:S01]  /*7e80*/  ULDC.64 UR10, c[0x0][0x740] ;  /* 0x0001d000000a7ab9 */ /* 0x000fe20000000a00 */
[----:B------:R-:W-:Y:S01]  /*7e90*/  IMAD.X R6, RZ, RZ, ~R6, P0 ;  /* 0x000000ffff067224 */ /* 0x000fe200000e0e06 */
[----:B------:R-:W-:-:S03]  /*7ea0*/  ISETP.NE.U32.AND P0, PT, RZ, UR10, PT ;  /* 0x0000000aff007c0c */ /* 0x000fc6000bf05070 */
[----:B------:R-:W-:Y:S01]  /*7eb0*/  IMAD R6, R6, UR8, RZ ;  /* 0x0000000806067c24 */ /* 0x000fe2000f8e02ff */
[----:B------:R-:W3:Y:S01]  /*7ec0*/  F2I.U32.TRUNC.NTZ R8, R8 ;  /* 0x0000000800087305 */ /* 0x000ee2000020f000 */
[----:B------:R-:W-:Y:S02]  /*7ed0*/  ISETP.NE.AND.EX P0, PT, RZ, UR11, PT, P0 ;  /* 0x0000000bff007c0c */ /* 0x000fe4000bf05300 */
[C---:B------:R-:W-:Y:S02]  /*7ee0*/  IMAD R9, R7.reuse, UR9, R6 ;  /* 0x0000000907097c24 */ /* 0x040fe4000f8e0206 */
[----:B------:R-:W-:Y:S01]  /*7ef0*/  IMAD.WIDE.U32 R6, R7, UR8, R2 ;  /* 0x0000000807067c25 */ /* 0x000fe2000f8e0002 */
[----:B------:R-:W-:-:S03]  /*7f00*/  ULDC UR8, c[0x0][0x718] ;  /* 0x0001c60000087ab9 */ /* 0x000fc60000000800 */
[----:B-1----:R-:W-:Y:S02]  /*7f10*/  IMAD.MOV R20, RZ, RZ, -R20 ;  /* 0x000000ffff147224 */ /* 0x002fe400078e0a14 */
[----:B------:R-:W-:Y:S02]  /*7f20*/  IMAD.IADD R7, R7, 0x1, R9 ;  /* 0x0000000107077824 */ /* 0x000fe400078e0209 */
[----:B0-----:R-:W-:-:S03]  /*7f30*/  IMAD R18, R21, R20, R18 ;  /* 0x0000001415127224 */ /* 0x001fc600078e0212 */
[--C-:B------:R-:W-:Y:S01]  /*7f40*/  SHF.R.U64 R20, R6, UR8, R7.reuse ;  /* 0x0000000806147c19 */ /* 0x100fe20008001207 */
[----:B---3--:R-:W-:Y:S01]  /*7f50*/  IMAD.MOV R6, RZ, RZ, -R8 ;  /* 0x000000ffff067224 */ /* 0x008fe200078e0a08 */
[----:B------:R-:W-:Y:S01]  /*7f60*/  SHF.R.U32.HI R7, RZ, UR8, R7 ;  /* 0x00000008ff077c19 */ /* 0x000fe20008011607 */
[----:B------:R-:W-:Y:S02]  /*7f70*/  ULDC UR8, c[0x0][0x708] ;  /* 0x0001c20000087ab9 */ /* 0x000fe40000000800 */
[----:B--2---:R-:W-:Y:S01]  /*7f80*/  @P3 IMAD R18, R22, R6, R19 ;  /* 0x0000000616123224 */ /* 0x004fe200078e0213 */
[--C-:B------:R-:W-:Y:S02]  /*7f90*/  SHF.R.U64 R22, R20, UR8, R7.reuse ;  /* 0x0000000814167c19 */ /* 0x100fe40008001207 */
[----:B------:R-:W-:Y:S01]  /*7fa0*/  SHF.R.U32.HI R7, RZ, UR8, R7 ;  /* 0x00000008ff077c19 */ /* 0x000fe20008011607 */
[----:B------:R-:W-:-:S03]  /*7fb0*/  ULDC UR8, c[0x0][0x758] ;  /* 0x0001d60000087ab9 */ /* 0x000fc60000000800 */
[--C-:B------:R-:W-:Y:S02]  /*7fc0*/  SHF.R.U64 R19, R22, UR8, R7.reuse ;  /* 0x0000000816137c19 */ /* 0x100fe40008001207 */
[----:B------:R-:W-:-:S03]  /*7fd0*/  SHF.R.U32.HI R21, RZ, UR8, R7 ;  /* 0x00000008ff157c19 */ /* 0x000fc60008011607 */
[----:B------:R-:W-:Y:S02]  /*7fe0*/  IMAD.MOV.U32 R8, RZ, RZ, R19 ;  /* 0x000000ffff087224 */ /* 0x000fe400078e0013 */
[----:B------:R-:W-:Y:S01]  /*7ff0*/  IMAD.MOV.U32 R7, RZ, RZ, R21 ;  /* 0x000000ffff077224 */ /* 0x000fe200078e0015 */
[----:B------:R-:W-:Y:S06]  /*8000*/  @!P0 BRA `(.L_x_168) ;  /* 0x00000000002c8947 */ /* 0x000fec0003800000 */
        /* <DEDUP_REMOVED lines=9> */
[----:B------:R-:W-:-:S04]  /*80a0*/  IMAD.WIDE.U32.X R6, R21, UR11, R6, P1 ;  /* 0x0000000b15067c25 */ /* 0x000fc800088e0406 */
[----:B------:R-:W-:-:S07]  /*80b0*/  IMAD.MOV.U32 R8, RZ, RZ, R6 ;  /* 0x000000ffff087224 */ /* 0x000fce00078e0006 */
.L_x_168:
[----:B------:R-:W-:Y:S01]  /*80c0*/  ULDC UR8, c[0x0][0x748] ;  /* 0x0001d20000087ab9 */ /* 0x000fe20000000800 */
[----:B------:R-:W-:Y:S01]  /*80d0*/  LOP3.LUT R6, R22, UR6, RZ, 0xc0, !PT ;  /* 0x0000000616067c12 */ /* 0x000fe2000f8ec0ff */
[----:B------:R-:W-:Y:S01]  /*80e0*/  ULDC UR9, c[0x0][0x710] ;  /* 0x0001c40000097ab9 */ /* 0x000fe20000000800 */
[----:B------:R-:W-:Y:S01]  /*80f0*/  SHF.R.U64 R7, R8, UR8, R7 ;  /* 0x0000000808077c19 */ /* 0x000fe20008001207 */
[----:B------:R-:W-:Y:S01]  /*8100*/  ULDC UR8, c[0x0][0x738] ;  /* 0x0001ce0000087ab9 */ /* 0x000fe20000000800 */
[----:B------:R-:W-:-:S03]  /*8110*/  LOP3.LUT R20, R20, UR4, RZ, 0xc0, !PT ;  /* 0x0000000414147c12 */ /* 0x000fc6000f8ec0ff */
[----:B------:R-:W-:Y:S02]  /*8120*/  IMAD.MOV R8, RZ, RZ, -R7 ;  /* 0x000000ffff087224 */ /* 0x000fe400078e0a07 */
[----:B------:R-:W-:Y:S02]  /*8130*/  IMAD R7, R7, UR5, R6 ;  /* 0x0000000507077c24 */ /* 0x000fe4000f8e0206 */
[----:B------:R-:W-:Y:S01]  /*8140*/  IMAD R19, R8, UR8, R19 ;  /* 0x0000000808137c24 */ /* 0x000fe2000f8e0213 */
[----:B------:R-:W-:Y:S01]  /*8150*/  ULDC UR8, c[0x0][0x700] ;  /* 0x0001c00000087ab9 */ /* 0x000fe20000000800 */
[----:B------:R-:W-:Y:S02]  /*8160*/  IMAD R18, R7, UR9, R18 ;  /* 0x0000000907127c24 */ /* 0x000fe4000f8e0212 */
[----:B------:R-:W-:Y:S02]  /*8170*/  IMAD R19, R19, UR8, R20 ;  /* 0x0000000813137c24 */ /* 0x000fe4000f8e0214 */
[----:B------:R-:W-:-:S03]  /*8180*/  IMAD.MOV.U32 R8, RZ, RZ, 0x1 ;  /* 0x00000001ff087424 */ /* 0x000fc600078e00ff */
[----:B------:R-:W-:Y:S02]  /*8190*/  SEL R6, R19, R18, !P3 ;  /* 0x0000001213067207 */ /* 0x000fe40005800000 */
[----:B------:R-:W-:-:S07]  /*81a0*/  SEL R7, R18, R19, !P3 ;  /* 0x0000001312077207 */ /* 0x000fce0005800000 */
.L_x_166:
[----:B------:R-:W-:Y:S05]  /*81b0*/  BSYNC B1 ;  /* 0x0000000000017941 */ /* 0x000fea0003800000 */
.L_x_165:
[----:B------:R-:W-:-:S13]  /*81c0*/  LOP3.LUT P0, RZ, R8, 0xff, RZ, 0xc0, !PT ;  /* 0x000000ff08ff7812 */ /* 0x000fda000780c0ff */
[----:B------:R-:W-:Y:S05]  /*81d0*/  @P0 BRA `(.L_x_169) ;  /* 0xfffffff400140947 */ /* 0x000fea000383ffff */
[----:B------:R-:W-:Y:S05]  /*81e0*/  BSYNC B0 ;  /* 0x0000000000007941 */ /* 0x000fea0003800000 */
.L_x_158:
[----:B------:R-:W-:-:S03]  /*81f0*/  UMOV UR8, 0xffffffff ;  /* 0xffffffff00087882 */ /* 0x000fc60000000000 */
[----:B------:R-:W-:Y:S05]  /*8200*/  BRA.DIV UR8, `(.L_x_170) ;  /* 0x0000000a08d87947 */ /* 0x000fea000b800000 */
[----:B------:R-:W-:-:S13]  /*8210*/  ELECT P0, URZ, PT ;  /* 0x00000000003f782f */ /* 0x000fda0003800000 */
.L_x_197:
[----:B------:R-:W-:Y:S04]  /*8220*/  BSSY B0, `(.L_x_171) ;  /* 0x00000a0000007945 */ /* 0x000fe80003800000 */
[----:B------:R-:W-:Y:S05]  /*8230*/  @!P0 BRA `(.L_x_172) ;  /* 0x0000000800788947 */ /* 0x000fea0003800000 */
[----:B------:R-:W-:-:S04]  /*8240*/  LOP3.LUT R4, R4, 0x2, RZ, 0xfc, !PT ;  /* 0x0000000204047812 */ /* 0x000fc800078efcff */
[----:B------:R-:W-:-:S13]  /*8250*/  ISETP.NE.AND P0, PT, R4, 0x3, PT ;  /* 0x000000030400780c */ /* 0x000fda0003f05270 */
[----:B------:R-:W-:Y:S05]  /*8260*/  @!P0 BRA `(.L_x_173) ;  /* 0x0000000000048947 */ /* 0x000fea0003800000 */
[----:B------:R-:W-:Y:S01]  /*8270*/  BPT.TRAP 0x1 ;  /* 0x000000040000795c */ /* 0x000fe20000300000 */
.L_x_173:
[----:B------:R-:W0:Y:S01]  /*8280*/  S2R R3, SR_CgaCtaId ;  /* 0x0000000000037919 */ /* 0x000e220000008800 */
[----:B------:R-:W-:-:S04]  /*8290*/  MOV R0, 0x400 ;  /* 0x0000040000007802 */ /* 0x000fc80000000f00 */
[----:B0-----:R-:W-:Y:S02]  /*82a0*/  LEA R0, R3, R0, 0x18 ;  /* 0x0000000003007211 */ /* 0x001fe400078ec0ff */
[----:B------:R-:W-:-:S03]  /*82b0*/  SHF.L.U32 R3, R5, 0x1f, RZ ;  /* 0x0000001f05037819 */ /* 0x000fc600000006ff */
[----:B------:R-:W-:-:S04]  /*82c0*/  VIADD R0, R0, 0x88 ;  /* 0x0000008800007836 */ /* 0x000fc80000000000 */
[C---:B------:R-:W-:Y:S02]  /*82d0*/  IMAD R6, R15.reuse, 0x8, R0 ;  /* 0x000000080f067824 */ /* 0x040fe400078e0200 */
[----:B------:R-:W-:Y:S02]  /*82e0*/  VIADD R15, R15, 0x1 ;  /* 0x000000010f0f7836 */ /* 0x000fe40000000000 */
[----:B------:R-:W0:Y:S03]  /*82f0*/  SYNCS.PHASECHK.TRANS64.TRYWAIT P0, [R6+URZ], R3 ;  /* 0x00000003060075a7 */ /* 0x000e26000800017f */
[----:B------:R-:W-:-:S04]  /*8300*/  ISETP.NE.AND P1, PT, R15, 0x11, PT ;  /* 0x000000110f00780c */ /* 0x000fc80003f25270 */
[----:B------:R-:W-:Y:S02]  /*8310*/  SEL R2, RZ, 0x1, P1 ;  /* 0x00000001ff027807 */ /* 0x000fe40000800000 */
[----:B------:R-:W-:Y:S02]  /*8320*/  SEL R15, R15, RZ, P1 ;  /* 0x000000ff0f0f7207 */ /* 0x000fe40000800000 */
[----:B------:R-:W-:-:S03]  /*8330*/  LOP3.LUT R8, R5, R2, RZ, 0x3c, !PT ;  /* 0x0000000205087212 */ /* 0x000fc600078e3cff */
[----:B------:R-:W-:Y:S01]  /*8340*/  IMAD R7, R15, 0x8, R0 ;  /* 0x000000080f077824 */ /* 0x000fe200078e0200 */
[----:B------:R-:W-:Y:S01]  /*8350*/  SHF.L.U32 R4, R8, 0x1f, RZ ;  /* 0x0000001f08047819 */ /* 0x000fe200000006ff */
[----:B0-----:R-:W-:Y:S06]  /*8360*/  @!P0 BRA `(.L_x_174) ;  /* 0x0000000800a08947 */ /* 0x001fec0003800000 */
.L_x_198:
[----:B------:R-:W1:Y:S01]  /*8370*/  SYNCS.PHASECHK.TRANS64.TRYWAIT P0, [R7+URZ], R4 ;  /* 0x00000004070075a7 */ /* 0x000e62000800017f */
[----:B------:R-:W-:-:S05]  /*8380*/  VIADD R2, R15, 0x1 ;  /* 0x000000010f027836 */ /* 0x000fca0000000000 */
[----:B------:R-:W-:-:S04]  /*8390*/  ISETP.NE.AND P1, PT, R2, 0x11, PT ;  /* 0x000000110200780c */ /* 0x000fc80003f25270 */
[----:B0-----:R-:W-:Y:S02]  /*83a0*/  SEL R3, RZ, 0x1, P1 ;  /* 0x00000001ff037807 */ /* 0x001fe40000800000 */
[----:B------:R-:W-:Y:S02]  /*83b0*/  SEL R9, R2, RZ, P1 ;  /* 0x000000ff02097207 */ /* 0x000fe40000800000 */
[----:B------:R-:W-:-:S03]  /*83c0*/  LOP3.LUT R8, R8, R3, RZ, 0x3c, !PT ;  /* 0x0000000308087212 */ /* 0x000fc600078e3cff */
[----:B------:R-:W-:Y:S01]  /*83d0*/  IMAD R6, R9, 0x8, R0 ;  /* 0x0000000809067824 */ /* 0x000fe200078e0200 */
[----:B------:R-:W-:Y:S01]  /*83e0*/  SHF.L.U32 R5, R8, 0x1f, RZ ;  /* 0x0000001f08057819 */ /* 0x000fe200000006ff */
[----:B-1----:R-:W-:Y:S06]  /*83f0*/  @!P0 BRA `(.L_x_175) ;  /* 0x0000000800908947 */ /* 0x002fec0003800000 */
.L_x_199:
[----:B------:R-:W1:Y:S01]  /*8400*/  SYNCS.PHASECHK.TRANS64.TRYWAIT P0, [R6+URZ], R5 ;  /* 0x00000005060075a7 */ /* 0x000e62000800017f */
[----:B------:R-:W-:-:S05]  /*8410*/  VIADD R2, R9, 0x1 ;  /* 0x0000000109027836 */ /* 0x000fca0000000000 */
[----:B------:R-:W-:-:S04]  /*8420*/  ISETP.NE.AND P1, PT, R2, 0x11, PT ;  /* 0x000000110200780c */ /* 0x000fc80003f25270 */
[----:B------:R-:W-:Y:S02]  /*8430*/  SEL R3, RZ, 0x1, P1 ;  /* 0x00000001ff037807 */ /* 0x000fe40000800000 */
[----:B0-----:R-:W-:Y:S02]  /*8440*/  SEL R7, R2, RZ, P1 ;  /* 0x000000ff02077207 */ /* 0x001fe40000800000 */
[----:B------:R-:W-:-:S03]  /*8450*/  LOP3.LUT R8, R8, R3, RZ, 0x3c, !PT ;  /* 0x0000000308087212 */ /* 0x000fc600078e3cff */
[----:B------:R-:W-:Y:S01]  /*8460*/  IMAD R9, R7, 0x8, R0 ;  /* 0x0000000807097824 */ /* 0x000fe200078e0200 */
[----:B------:R-:W-:Y:S01]  /*8470*/  SHF.L.U32 R4, R8, 0x1f, RZ ;  /* 0x0000001f08047819 */ /* 0x000fe200000006ff */
[----:B-1----:R-:W-:Y:S06]  /*8480*/  @!P0 BRA `(.L_x_176) ;  /* 0x0000000800808947 */ /* 0x002fec0003800000 */
.L_x_200:
[----:B------:R-:W1:Y:S01]  /*8490*/  SYNCS.PHASECHK.TRANS64.TRYWAIT P0, [R9+URZ], R4 ;  /* 0x00000004090075a7 */ /* 0x000e62000800017f */
[----:B------:R-:W-:-:S05]  /*84a0*/  VIADD R2, R7, 0x1 ;  /* 0x0000000107027836 */ /* 0x000fca0000000000 */
[----:B------:R-:W-:-:S04]  /*84b0*/  ISETP.NE.AND P1, PT, R2, 0x11, PT ;  /* 0x000000110200780c */ /* 0x000fc80003f25270 */
[----:B------:R-:W-:Y:S02]  /*84c0*/  SEL R3, RZ, 0x1, P1 ;  /* 0x00000001ff037807 */ /* 0x000fe40000800000 */
[----:B------:R-:W-:Y:S02]  /*84d0*/  SEL R7, R2, RZ, P1 ;  /* 0x000000ff02077207 */ /* 0x000fe40000800000 */
[----:B------:R-:W-:-:S03]  /*84e0*/  LOP3.LUT R8, R8, R3, RZ, 0x3c, !PT ;  /* 0x0000000308087212 */ /* 0x000fc600078e3cff */
[----:B0-----:R-:W-:Y:S01]  /*84f0*/  IMAD R6, R7, 0x8, R0 ;  /* 0x0000000807067824 */ /* 0x001fe200078e0200 */
[----:B------:R-:W-:Y:S01]  /*8500*/  SHF.L.U32 R5, R8, 0x1f, RZ ;  /* 0x0000001f08057819 */ /* 0x000fe200000006ff */
[----:B-1----:R-:W-:Y:S06]  /*8510*/  @!P0 BRA `(.L_x_177) ;  /* 0x0000000800708947 */ /* 0x002fec0003800000 */
.L_x_201:
        /* <DEDUP_REMOVED lines=9> */
.L_x_202:
        /* <DEDUP_REMOVED lines=9> */
.L_x_203:
        /* <DEDUP_REMOVED lines=9> */
.L_x_204:
        /* <DEDUP_REMOVED lines=9> */
.L_x_205:
        /* <DEDUP_REMOVED lines=9> */
.L_x_206:
        /* <DEDUP_REMOVED lines=9> */
.L_x_207:
        /* <DEDUP_REMOVED lines=9> */
.L_x_208:
        /* <DEDUP_REMOVED lines=9> */
.L_x_209:
        /* <DEDUP_REMOVED lines=9> */
.L_x_210:
[----:B------:R-:W1:Y:S01]  /*8a30*/  SYNCS.PHASECHK.TRANS64.TRYWAIT P0, [R9+URZ], R4 ;  /* 0x00000004090075a7 */ /* 0x000e62000800017f */
[----:B------:R-:W-:-:S05]  /*8a40*/  VIADD R2, R7, 0x1 ;  /* 0x0000000107027836 */ /* 0x000fca0000000000 */
[----:B------:R-:W-:-:S04]  /*8a50*/  ISETP.NE.AND P1, PT, R2, 0x11, PT ;  /* 0x000000110200780c */ /* 0x000fc80003f25270 */
[----:B------:R-:W-:Y:S02]  /*8a60*/  SEL R3, RZ, 0x1, P1 ;  /* 0x00000001ff037807 */ /* 0x000fe40000800000 */
[----:B------:R-:W-:Y:S02]  /*8a70*/  SEL R7, R2, RZ, P1 ;  /* 0x000000ff02077207 */ /* 0x000fe40000800000 */
[----:B------:R-:W-:-:S03]  /*8a80*/  LOP3.LUT R8, R8, R3, RZ, 0x3c, !PT ;  /* 0x0000000308087212 */ /* 0x000fc600078e3cff */
[----:B------:R-:W-:Y:S01]  /*8a90*/  IMAD R10, R7, 0x8, R0 ;  /* 0x00000008070a7824 */ /* 0x000fe200078e0200 */
[----:B0-----:R-:W-:Y:S01]  /*8aa0*/  SHF.L.U32 R5, R8, 0x1f, RZ ;  /* 0x0000001f08057819 */ /* 0x001fe200000006ff */
[----:B-1----:R-:W-:Y:S06]  /*8ab0*/  @!P0 BRA `(.L_x_187) ;  /* 0x0000000400d08947 */ /* 0x002fec0003800000 */
.L_x_211:
[----:B------:R-:W1:Y:S01]  /*8ac0*/  SYNCS.PHASECHK.TRANS64.TRYWAIT P0, [R10+URZ], R5 ;  /* 0x000000050a0075a7 */ /* 0x000e62000800017f */
[----:B------:R-:W-:-:S05]  /*8ad0*/  VIADD R2, R7, 0x1 ;  /* 0x0000000107027836 */ /* 0x000fca0000000000 */
[----:B------:R-:W-:-:S04]  /*8ae0*/  ISETP.NE.AND P1, PT, R2, 0x11, PT ;  /* 0x000000110200780c */ /* 0x000fc80003f25270 */
[----:B------:R-:W-:Y:S02]  /*8af0*/  SEL R3, RZ, 0x1, P1 ;  /* 0x00000001ff037807 */ /* 0x000fe40000800000 */
[----:B------:R-:W-:Y:S02]  /*8b00*/  SEL R7, R2, RZ, P1 ;  /* 0x000000ff02077207 */ /* 0x000fe40000800000 */
[----:B0-----:R-:W-:-:S03]  /*8b10*/  LOP3.LUT R9, R8, R3, RZ, 0x3c, !PT ;  /* 0x0000000308097212 */ /* 0x001fc600078e3cff */
[----:B------:R-:W-:Y:S01]  /*8b20*/  IMAD R11, R7, 0x8, R0 ;  /* 0x00000008070b7824 */ /* 0x000fe200078e0200 */
[----:B------:R-:W-:Y:S01]  /*8b30*/  SHF.L.U32 R6, R9, 0x1f, RZ ;  /* 0x0000001f09067819 */ /* 0x000fe200000006ff */
[----:B-1----:R-:W-:Y:S06]  /*8b40*/  @!P0 BRA `(.L_x_188) ;  /* 0x0000000400c08947 */ /* 0x002fec0003800000 */
.L_x_212:
[----:B------:R-:W1:Y:S01]  /*8b50*/  SYNCS.PHASECHK.TRANS64.TRYWAIT P0, [R11+URZ], R6 ;  /* 0x000000060b0075a7 */ /* 0x000e62000800017f */
[----:B------:R-:W-:-:S05]  /*8b60*/  VIADD R2, R7, 0x1 ;  /* 0x0000000107027836 */ /* 0x000fca0000000000 */
[----:B------:R-:W-:-:S04]  /*8b70*/  ISETP.NE.AND P1, PT, R2, 0x11, PT ;  /* 0x000000110200780c */ /* 0x000fc80003f25270 */
[----:B------:R-:W-:Y:S02]  /*8b80*/  SEL R4, RZ, 0x1, P1 ;  /* 0x00000001ff047807 */ /* 0x000fe40000800000 */
[----:B------:R-:W-:Y:S02]  /*8b90*/  SEL R3, R2, RZ, P1 ;  /* 0x000000ff02037207 */ /* 0x000fe40000800000 */
[----:B------:R-:W-:Y:S01]  /*8ba0*/  LOP3.LUT R4, R9, R4, RZ, 0x3c, !PT ;  /* 0x0000000409047212 */ /* 0x000fe200078e3cff */
[----:B-1----:R-:W-:Y:S06]  /*8bb0*/  @!P0 BRA `(.L_x_189) ;  /* 0x0000000400b88947 */ /* 0x002fec0003800000 */
.L_x_213:
[----:B------:R-:W-:Y:S01]  /*8bc0*/  IMAD R3, R3, 0x8, R0 ;  /* 0x0000000803037824 */ /* 0x000fe200078e0200 */
[----:B------:R-:W-:-:S07]  /*8bd0*/  SHF.L.U32 R0, R4, 0x1f, RZ ;  /* 0x0000001f04007819 */ /* 0x000fce00000006ff */
.L_x_190:
[----:B--2---:R2:W3:Y:S02]  /*8be0*/  SYNCS.PHASECHK.TRANS64.TRYWAIT P0, [R3+URZ], R0 ;  /* 0x00000000030075a7 */ /* 0x0044e4000800017f */
[----:B---3--:R-:W-:Y:S05]  /*8bf0*/  @!P0 NANOSLEEP.SYNCS 0x989680 ;  /* 0x009896800000895d */ /* 0x008fea0003900000 */
[----:B------:R-:W3:Y:S02]  /*8c00*/  @!P0 SYNCS.PHASECHK.TRANS64 P0, [R3+URZ], R0 ;  /* 0x00000000030085a7 */ /* 0x000ee4000800007f */
[----:B---3--:R-:W-:Y:S05]  /*8c10*/  @!P0 BRA `(.L_x_190) ;  /* 0xfffffffc00f08947 */ /* 0x008fea000383ffff */
.L_x_172:
[----:B------:R-:W-:Y:S05]  /*8c20*/  BSYNC B0 ;  /* 0x0000000000007941 */ /* 0x000fea0003800000 */
.L_x_171:
[----:B------:R-:W-:Y:S05]  /*8c30*/  EXIT ;  /* 0x000000000000794d */ /* 0x000fea0003800000 */
.L_x_22:
[----:B-1----:R-:W-:-:S04]  /*8c40*/  IMAD.U32 R18, RZ, RZ, UR8 ;  /* 0x00000008ff127e24 */ /* 0x002fc8000f8e00ff */
[----:B------:R1:W4:Y:S03]  /*8c50*/  SYNCS.PHASECHK.TRANS64.TRYWAIT P0, [R18+URZ], R15 ;  /* 0x0000000f120075a7 */ /* 0x000326000800017f */
[----:B----4-:R-:W-:Y:S05]  /*8c60*/  @!P0 NANOSLEEP.SYNCS 0x989680 ;  /* 0x009896800000895d */ /* 0x010fea0003900000 */
[----:B------:R-:W4:Y:S02]  /*8c70*/  @!P0 SYNCS.PHASECHK.TRANS64 P0, [R18+URZ], R15 ;  /* 0x0000000f120085a7 */ /* 0x000f24000800007f */
[----:B----4-:R-:W-:Y:S05]  /*8c80*/  @!P0 BRA `(.L_x_22) ;  /* 0xfffffffc00ec8947 */ /* 0x010fea000383ffff */
[----:B------:R-:W-:Y:S05]  /*8c90*/  BRA `(.L_x_21) ;  /* 0xffffff8800f47947 */ /* 0x000fea000383ffff */
.L_x_159:
[----:B------:R-:W-:Y:S01]  /*8ca0*/  BSSY B1, `(.L_x_191) ;  /* 0x0000006000017945 */ /* 0x000fe20003800000 */
[----:B------:R-:W-:-:S07]  /*8cb0*/  IMAD.MOV.U32 R8, RZ, RZ, -0x1 ;  /* 0xffffffffff087424 */ /* 0x000fce00078e00ff */
[----:B------:R-:W-:Y:S05]  /*8cc0*/  WARPSYNC.COLLECTIVE R8, `(.L_x_192) ;  /* 0x00000000080c7348 */ /* 0x000fea0003c00000 */
[----:B------:R-:W-:Y:S02]  /*8cd0*/  ELECT P0, UR62, PT ;  /* 0x00000000003e782f */ /* 0x000fe40003800000 */
[----:B------:R-:W-:Y:S01]  /*8ce0*/  MOV R8, UR62 ;  /* 0x0000003e00087c02 */ /* 0x000fe20008000f00 */
[----:B------:R-:W-:Y:S10]  /*8cf0*/  ENDCOLLECTIVE ;  /* 0x000000000000791b */ /* 0x000ff40003800000 */
.L_x_192:
[----:B------:R-:W-:Y:S05]  /*8d00*/  BSYNC B1 ;  /* 0x0000000000017941 */ /* 0x000fea0003800000 */
.L_x_191:
[----:B------:R-:W-:Y:S05]  /*8d10*/  BRA `(.L_x_193) ;  /* 0xffffffe800507947 */ /* 0x000fea000383ffff */
.L_x_162:
[----:B0-----:R0:W1:Y:S02]  /*8d20*/  SYNCS.PHASECHK.TRANS64.TRYWAIT P0, [R21+URZ+0x88], R8 ;  /* 0x00008808150075a7 */ /* 0x001064000800017f */
[----:B-1----:R-:W-:Y:S05]  /*8d30*/  @!P0 NANOSLEEP.SYNCS 0x989680 ;  /* 0x009896800000895d */ /* 0x002fea0003900000 */
[----:B------:R-:W1:Y:S02]  /*8d40*/  @!P0 SYNCS.PHASECHK.TRANS64 P0, [R21+URZ+0x88], R8 ;  /* 0x00008808150085a7 */ /* 0x000e64000800007f */
[----:B-1----:R-:W-:Y:S05]  /*8d50*/  @!P0 BRA `(.L_x_162) ;  /* 0xfffffffc00f08947 */ /* 0x002fea000383ffff */
[----:B------:R-:W-:Y:S05]  /*8d60*/  BRA `(.L_x_194) ;  /* 0xffffffe8008c7947 */ /* 0x000fea000383ffff */
.L_x_170:
[----:B------:R-:W-:Y:S01]  /*8d70*/  BSSY B0, `(.L_x_195) ;  /* 0x0000006000007945 */ /* 0x000fe20003800000 */
[----:B------:R-:W-:-:S07]  /*8d80*/  IMAD.MOV.U32 R8, RZ, RZ, -0x1 ;  /* 0xffffffffff087424 */ /* 0x000fce00078e00ff */
[----:B------:R-:W-:Y:S05]  /*8d90*/  WARPSYNC.COLLECTIVE R8, `(.L_x_196) ;  /* 0x00000000080c7348 */ /* 0x000fea0003c00000 */
[----:B------:R-:W-:Y:S02]  /*8da0*/  ELECT P0, UR62, PT ;  /* 0x00000000003e782f */ /* 0x000fe40003800000 */
[----:B------:R-:W-:Y:S01]  /*8db0*/  MOV R8, UR62 ;  /* 0x0000003e00087c02 */ /* 0x000fe20008000f00 */
[----:B------:R-:W-:Y:S10]  /*8dc0*/  ENDCOLLECTIVE ;  /* 0x000000000000791b */ /* 0x000ff40003800000 */
.L_x_196:
[----:B------:R-:W-:Y:S05]  /*8dd0*/  BSYNC B0 ;  /* 0x0000000000007941 */ /* 0x000fea0003800000 */
.L_x_195:
[----:B------:R-:W-:Y:S05]  /*8de0*/  BRA `(.L_x_197) ;  /* 0xfffffff4000c7947 */ /* 0x000fea000383ffff */
.L_x_174:
[----:B0-----:R0:W1:Y:S02]  /*8df0*/  SYNCS.PHASECHK.TRANS64.TRYWAIT P0, [R6+URZ], R3 ;  /* 0x00000003060075a7 */ /* 0x001064000800017f */
[----:B-1----:R-:W-:Y:S05]  /*8e00*/  @!P0 NANOSLEEP.SYNCS 0x989680 ;  /* 0x009896800000895d */ /* 0x002fea0003900000 */
[----:B------:R-:W1:Y:S02]  /*8e10*/  @!P0 SYNCS.PHASECHK.TRANS64 P0, [R6+URZ], R3 ;  /* 0x00000003060085a7 */ /* 0x000e64000800007f */
[----:B-1----:R-:W-:Y:S05]  /*8e20*/  @!P0 BRA `(.L_x_174) ;  /* 0xfffffffc00f08947 */ /* 0x002fea000383ffff */
[----:B------:R-:W-:Y:S05]  /*8e30*/  BRA `(.L_x_198) ;  /* 0xfffffff4004c7947 */ /* 0x000fea000383ffff */
.L_x_175:
[----:B0-----:R0:W1:Y:S02]  /*8e40*/  SYNCS.PHASECHK.TRANS64.TRYWAIT P0, [R7+URZ], R4 ;  /* 0x00000004070075a7 */ /* 0x001064000800017f */
[----:B-1----:R-:W-:Y:S05]  /*8e50*/  @!P0 NANOSLEEP.SYNCS 0x989680 ;  /* 0x009896800000895d */ /* 0x002fea0003900000 */
[----:B------:R-:W1:Y:S02]  /*8e60*/  @!P0 SYNCS.PHASECHK.TRANS64 P0, [R7+URZ], R4 ;  /* 0x00000004070085a7 */ /* 0x000e64000800007f */
[----:B-1----:R-:W-:Y:S05]  /*8e70*/  @!P0 BRA `(.L_x_175) ;  /* 0xfffffffc00f08947 */ /* 0x002fea000383ffff */
[----:B------:R-:W-:Y:S05]  /*8e80*/  BRA `(.L_x_199) ;  /* 0xfffffff4005c7947 */ /* 0x000fea000383ffff */
.L_x_176:
[----:B0-----:R0:W1:Y:S02]  /*8e90*/  SYNCS.PHASECHK.TRANS64.TRYWAIT P0, [R6+URZ], R5 ;  /* 0x00000005060075a7 */ /* 0x001064000800017f */
[----:B-1----:R-:W-:Y:S05]  /*8ea0*/  @!P0 NANOSLEEP.SYNCS 0x989680 ;  /* 0x009896800000895d */ /* 0x002fea0003900000 */
[----:B------:R-:W1:Y:S02]  /*8eb0*/  @!P0 SYNCS.PHASECHK.TRANS64 P0, [R6+URZ], R5 ;  /* 0x00000005060085a7 */ /* 0x000e64000800007f */
[----:B-1----:R-:W-:Y:S05]  /*8ec0*/  @!P0 BRA `(.L_x_176) ;  /* 0xfffffffc00f08947 */ /* 0x002fea000383ffff */
[----:B------:R-:W-:Y:S05]  /*8ed0*/  BRA `(.L_x_200) ;  /* 0xfffffff4006c7947 */ /* 0x000fea000383ffff */
.L_x_177:
[----:B0-----:R0:W1:Y:S02]  /*8ee0*/  SYNCS.PHASECHK.TRANS64.TRYWAIT P0, [R9+URZ], R4 ;  /* 0x00000004090075a7 */ /* 0x001064000800017f */
[----:B-1----:R-:W-:Y:S05]  /*8ef0*/  @!P0 NANOSLEEP.SYNCS 0x989680 ;  /* 0x009896800000895d */ /* 0x002fea0003900000 */
[----:B------:R-:W1:Y:S02]  /*8f00*/  @!P0 SYNCS.PHASECHK.TRANS64 P0, [R9+URZ], R4 ;  /* 0x00000004090085a7 */ /* 0x000e64000800007f */
[----:B-1----:R-:W-:Y:S05]  /*8f10*/  @!P0 BRA `(.L_x_177) ;  /* 0xfffffffc00f08947 */ /* 0x002fea000383ffff */
[----:B------:R-:W-:Y:S05]  /*8f20*/  BRA `(.L_x_201) ;  /* 0xfffffff4007c7947 */ /* 0x000fea000383ffff */
.L_x_178:
[----:B0-----:R0:W1:Y:S02]  /*8f30*/  SYNCS.PHASECHK.TRANS64.TRYWAIT P0, [R6+URZ], R5 ;  /* 0x00000005060075a7 */ /* 0x001064000800017f */
[----:B-1----:R-:W-:Y:S05]  /*8f40*/  @!P0 NANOSLEEP.SYNCS 0x989680 ;  /* 0x009896800000895d */ /* 0x002fea0003900000 */
[----:B------:R-:W1:Y:S02]  /*8f50*/  @!P0 SYNCS.PHASECHK.TRANS64 P0, [R6+URZ], R5 ;  /* 0x00000005060085a7 */ /* 0x000e64000800007f */
[----:B-1----:R-:W-:Y:S05]  /*8f60*/  @!P0 BRA `(.L_x_178) ;  /* 0xfffffffc00f08947 */ /* 0x002fea000383ffff */
[----:B------:R-:W-:Y:S05]  /*8f70*/  BRA `(.L_x_202) ;  /* 0xfffffff4008c7947 */ /* 0x000fea000383ffff */
.L_x_179:
[----:B0-----:R0:W1:Y:S02]  /*8f80*/  SYNCS.PHASECHK.TRANS64.TRYWAIT P0, [R9+URZ], R4 ;  /* 0x00000004090075a7 */ /* 0x001064000800017f */
[----:B-1----:R-:W-:Y:S05]  /*8f90*/  @!P0 NANOSLEEP.SYNCS 0x989680 ;  /* 0x009896800000895d */ /* 0x002fea0003900000 */
[----:B------:R-:W1:Y:S02]  /*8fa0*/  @!P0 SYNCS.PHASECHK.TRANS64 P0, [R9+URZ], R4 ;  /* 0x00000004090085a7 */ /* 0x000e64000800007f */
[----:B-1----:R-:W-:Y:S05]  /*8fb0*/  @!P0 BRA `(.L_x_179) ;  /* 0xfffffffc00f08947 */ /* 0x002fea000383ffff */
[----:B------:R-:W-:Y:S05]  /*8fc0*/  BRA `(.L_x_203) ;  /* 0xfffffff4009c7947 */ /* 0x000fea000383ffff */
.L_x_180:
[----:B0-----:R0:W1:Y:S02]  /*8fd0*/  SYNCS.PHASECHK.TRANS64.TRYWAIT P0, [R6+URZ], R5 ;  /* 0x00000005060075a7 */ /* 0x001064000800017f */
[----:B-1----:R-:W-:Y:S05]  /*8fe0*/  @!P0 NANOSLEEP.SYNCS 0x989680 ;  /* 0x009896800000895d */ /* 0x002fea0003900000 */
[----:B------:R-:W1:Y:S02]  /*8ff0*/  @!P0 SYNCS.PHASECHK.TRANS64 P0, [R6+URZ], R5 ;  /* 0x00000005060085a7 */ /* 0x000e64000800007f */
[----:B-1----:R-:W-:Y:S05]  /*9000*/  @!P0 BRA `(.L_x_180) ;  /* 0xfffffffc00f08947 */ /* 0x002fea000383ffff */
[----:B------:R-:W-:Y:S05]  /*9010*/  BRA `(.L_x_204) ;  /* 0xfffffff400ac7947 */ /* 0x000fea000383ffff */
.L_x_181:
[----:B0-----:R0:W1:Y:S02]  /*9020*/  SYNCS.PHASECHK.TRANS64.TRYWAIT P0, [R9+URZ], R4 ;  /* 0x00000004090075a7 */ /* 0x001064000800017f */
[----:B-1----:R-:W-:Y:S05]  /*9030*/  @!P0 NANOSLEEP.SYNCS 0x989680 ;  /* 0x009896800000895d */ /* 0x002fea0003900000 */
[----:B------:R-:W1:Y:S02]  /*9040*/  @!P0 SYNCS.PHASECHK.TRANS64 P0, [R9+URZ], R4 ;  /* 0x00000004090085a7 */ /* 0x000e64000800007f */
[----:B-1----:R-:W-:Y:S05]  /*9050*/  @!P0 BRA `(.L_x_181) ;  /* 0xfffffffc00f08947 */ /* 0x002fea000383ffff */
[----:B------:R-:W-:Y:S05]  /*9060*/  BRA `(.L_x_205) ;  /* 0xfffffff400bc7947 */ /* 0x000fea000383ffff */
.L_x_182:
[----:B0-----:R0:W1:Y:S02]  /*9070*/  SYNCS.PHASECHK.TRANS64.TRYWAIT P0, [R6+URZ], R5 ;  /* 0x00000005060075a7 */ /* 0x001064000800017f */
[----:B-1----:R-:W-:Y:S05]  /*9080*/  @!P0 NANOSLEEP.SYNCS 0x989680 ;  /* 0x009896800000895d */ /* 0x002fea0003900000 */
[----:B------:R-:W1:Y:S02]  /*9090*/  @!P0 SYNCS.PHASECHK.TRANS64 P0, [R6+URZ], R5 ;  /* 0x00000005060085a7 */ /* 0x000e64000800007f */
[----:B-1----:R-:W-:Y:S05]  /*90a0*/  @!P0 BRA `(.L_x_182) ;  /* 0xfffffffc00f08947 */ /* 0x002fea000383ffff */
[----:B------:R-:W-:Y:S05]  /*90b0*/  BRA `(.L_x_206) ;  /* 0xfffffff400cc7947 */ /* 0x000fea000383ffff */
.L_x_183:
[----:B0-----:R0:W1:Y:S02]  /*90c0*/  SYNCS.PHASECHK.TRANS64.TRYWAIT P0, [R9+URZ], R4 ;  /* 0x00000004090075a7 */ /* 0x001064000800017f */
[----:B-1----:R-:W-:Y:S05]  /*90d0*/  @!P0 NANOSLEEP.SYNCS 0x989680 ;  /* 0x009896800000895d */ /* 0x002fea0003900000 */
[----:B------:R-:W1:Y:S02]  /*90e0*/  @!P0 SYNCS.PHASECHK.TRANS64 P0, [R9+URZ], R4 ;  /* 0x00000004090085a7 */ /* 0x000e64000800007f */
[----:B-1----:R-:W-:Y:S05]  /*90f0*/  @!P0 BRA `(.L_x_183) ;  /* 0xfffffffc00f08947 */ /* 0x002fea000383ffff */
[----:B------:R-:W-:Y:S05]  /*9100*/  BRA `(.L_x_207) ;  /* 0xfffffff400dc7947 */ /* 0x000fea000383ffff */
.L_x_184:
[----:B0-----:R0:W1:Y:S02]  /*9110*/  SYNCS.PHASECHK.TRANS64.TRYWAIT P0, [R6+URZ], R5 ;  /* 0x00000005060075a7 */ /* 0x001064000800017f */
[----:B-1----:R-:W-:Y:S05]  /*9120*/  @!P0 NANOSLEEP.SYNCS 0x989680 ;  /* 0x009896800000895d */ /* 0x002fea0003900000 */
[----:B------:R-:W1:Y:S02]  /*9130*/  @!P0 SYNCS.PHASECHK.TRANS64 P0, [R6+URZ], R5 ;  /* 0x00000005060085a7 */ /* 0x000e64000800007f */
[----:B-1----:R-:W-:Y:S05]  /*9140*/  @!P0 BRA `(.L_x_184) ;  /* 0xfffffffc00f08947 */ /* 0x002fea000383ffff */
[----:B------:R-:W-:Y:S05]  /*9150*/  BRA `(.L_x_208) ;  /* 0xfffffff400ec7947 */ /* 0x000fea000383ffff */
.L_x_185:
[----:B0-----:R0:W1:Y:S02]  /*9160*/  SYNCS.PHASECHK.TRANS64.TRYWAIT P0, [R9+URZ], R4 ;  /* 0x00000004090075a7 */ /* 0x001064000800017f */
[----:B-1----:R-:W-:Y:S05]  /*9170*/  @!P0 NANOSLEEP.SYNCS 0x989680 ;  /* 0x009896800000895d */ /* 0x002fea0003900000 */
[----:B------:R-:W1:Y:S02]  /*9180*/  @!P0 SYNCS.PHASECHK.TRANS64 P0, [R9+URZ], R4 ;  /* 0x00000004090085a7 */ /* 0x000e64000800007f */
[----:B-1----:R-:W-:Y:S05]  /*9190*/  @!P0 BRA `(.L_x_185) ;  /* 0xfffffffc00f08947 */ /* 0x002fea000383ffff */
[----:B------:R-:W-:Y:S05]  /*91a0*/  BRA `(.L_x_209) ;  /* 0xfffffff400fc7947 */ /* 0x000fea000383ffff */
.L_x_186:
[----:B0-----:R0:W1:Y:S02]  /*91b0*/  SYNCS.PHASECHK.TRANS64.TRYWAIT P0, [R6+URZ], R5 ;  /* 0x00000005060075a7 */ /* 0x001064000800017f */
[----:B-1----:R-:W-:Y:S05]  /*91c0*/  @!P0 NANOSLEEP.SYNCS 0x989680 ;  /* 0x009896800000895d */ /* 0x002fea0003900000 */
[----:B------:R-:W1:Y:S02]  /*91d0*/  @!P0 SYNCS.PHASECHK.TRANS64 P0, [R6+URZ], R5 ;  /* 0x00000005060085a7 */ /* 0x000e64000800007f */
[----:B-1----:R-:W-:Y:S05]  /*91e0*/  @!P0 BRA `(.L_x_186) ;  /* 0xfffffffc00f08947 */ /* 0x002fea000383ffff */
[----:B------:R-:W-:Y:S05]  /*91f0*/  BRA `(.L_x_210) ;  /* 0xfffffff8000c7947 */ /* 0x000fea000383ffff */
.L_x_187:
[----:B0-----:R0:W1:Y:S02]  /*9200*/  SYNCS.PHASECHK.TRANS64.TRYWAIT P0, [R9+URZ], R4 ;  /* 0x00000004090075a7 */ /* 0x001064000800017f */
[----:B-1----:R-:W-:Y:S05]  /*9210*/  @!P0 NANOSLEEP.SYNCS 0x989680 ;  /* 0x009896800000895d */ /* 0x002fea0003900000 */
[----:B------:R-:W1:Y:S02]  /*9220*/  @!P0 SYNCS.PHASECHK.TRANS64 P0, [R9+URZ], R4 ;  /* 0x00000004090085a7 */ /* 0x000e64000800007f */
[----:B-1----:R-:W-:Y:S05]  /*9230*/  @!P0 BRA `(.L_x_187) ;  /* 0xfffffffc00f08947 */ /* 0x002fea000383ffff */
[----:B------:R-:W-:Y:S05]  /*9240*/  BRA `(.L_x_211) ;  /* 0xfffffff8001c7947 */ /* 0x000fea000383ffff */
.L_x_188:
[----:B0-----:R0:W1:Y:S02]  /*9250*/  SYNCS.PHASECHK.TRANS64.TRYWAIT P0, [R10+URZ], R5 ;  /* 0x000000050a0075a7 */ /* 0x001064000800017f */
[----:B-1----:R-:W-:Y:S05]  /*9260*/  @!P0 NANOSLEEP.SYNCS 0x989680 ;  /* 0x009896800000895d */ /* 0x002fea0003900000 */
[----:B------:R-:W1:Y:S02]  /*9270*/  @!P0 SYNCS.PHASECHK.TRANS64 P0, [R10+URZ], R5 ;  /* 0x000000050a0085a7 */ /* 0x000e64000800007f */
[----:B-1----:R-:W-:Y:S05]  /*9280*/  @!P0 BRA `(.L_x_188) ;  /* 0xfffffffc00f08947 */ /* 0x002fea000383ffff */
[----:B------:R-:W-:Y:S05]  /*9290*/  BRA `(.L_x_212) ;  /* 0xfffffff8002c7947 */ /* 0x000fea000383ffff */
.L_x_189:
[----:B-1----:R1:W2:Y:S02]  /*92a0*/  SYNCS.PHASECHK.TRANS64.TRYWAIT P0, [R11+URZ], R6 ;  /* 0x000000060b0075a7 */ /* 0x0022a4000800017f */
[----:B--2---:R-:W-:Y:S05]  /*92b0*/  @!P0 NANOSLEEP.SYNCS 0x989680 ;  /* 0x009896800000895d */ /* 0x004fea0003900000 */
[----:B------:R-:W2:Y:S02]  /*92c0*/  @!P0 SYNCS.PHASECHK.TRANS64 P0, [R11+URZ], R6 ;  /* 0x000000060b0085a7 */ /* 0x000ea4000800007f */
[----:B--2---:R-:W-:Y:S05]  /*92d0*/  @!P0 BRA `(.L_x_189) ;  /* 0xfffffffc00f08947 */ /* 0x004fea000383ffff */
[----:B------:R-:W-:Y:S05]  /*92e0*/  BRA `(.L_x_213) ;  /* 0xfffffff800347947 */ /* 0x000fea000383ffff */
.L_x_214:
[----:B------:R-:W-:-:S00]  /*92f0*/  BRA `(.L_x_214) ;  /* 0xfffffffc00fc7947 */ /* 0x000fc0000383ffff */
[----:B------:R-:W-:-:S00]  /*9300*/  NOP ;  /* 0x0000000000007918 */ /* 0x000fc00000000000 */
[----:B------:R-:W-:-:S00]  /*9310*/  NOP ;  /* 0x0000000000007918 */ /* 0x000fc00000000000 */
[----:B------:R-:W-:-:S00]  /*9320*/  NOP ;  /* 0x0000000000007918 */ /* 0x000fc00000000000 */
[----:B------:R-:W-:-:S00]  /*9330*/  NOP ;  /* 0x0000000000007918 */ /* 0x000fc00000000000 */
[----:B------:R-:W-:-:S00]  /*9340*/  NOP ;  /* 0x0000000000007918 */ /* 0x000fc00000000000 */
[----:B------:R-:W-:-:S00]  /*9350*/  NOP ;  /* 0x0000000000007918 */ /* 0x000fc00000000000 */
[----:B------:R-:W-:-:S00]  /*9360*/  NOP ;  /* 0x0000000000007918 */ /* 0x000fc00000000000 */
[----:B------:R-:W-:-:S00]  /*9370*/  NOP ;  /* 0x0000000000007918 */ /* 0x000fc00000000000 */
.L_x_215:


//--------------------- .nv.shared._ZN7cutlass13device_kernelINS_4gemm6kernel13GemmUniversalIN4cute5tupleIJiiiiEEENS1_10collective13CollectiveMmaINS1_40MainloopSm90TmaGmmaWarpSpecializedSparseILi17ENS5_IJNS4_1CILi2EEENSA_ILi1EEESC_EEENS1_35KernelTmaWarpSpecializedCooperativeEEENS5_IJNSA_ILi128EEESG_NSA_ILi64EEEEEEaNS5_IJNS4_6LayoutINS5_IJiNS5_IJSB_iEEEiEEENS5_IJlNS5_IJSC_SB_EEElEEEEENSJ_INS5_IJNS5_IJSH_iEEESP_iEEENS5_IJNS5_IJSH_NSA_ILi4096EEEEEENS5_IJSC_lEEElEEEEEEEEaNS5_IJlSC_lEEENS4_8TiledMMAINS4_8MMA_AtomIJNS4_4SM904GMMA6SPARSE28GMMA_64x128x64_S32S8S8_SS_TNILNS11_9SparseSelE0EEEEEENSJ_ISD_NS5_IJSC_NSA_ILi0EEES17_EEEEENS5_IJNS4_10UnderscoreES1A_S1A_EEEEENS4_13SM90_TMA_LOADENS4_14ComposedLayoutINS4_7SwizzleILi1ELi4ELi3EEENS4_25smem_sparse_ptr_flag_bitsILi2ELi8EEENSJ_INS5_IJNS5_IJSC_NSA_ILi8EEEEEENS5_IJSB_NSA_ILi32EEEEEEEEENS5_IJNS5_IJS17_SH_EEESM_EEEEEEEvNS4_8identityENS4_23SM90_TMA_LOAD_MULTICASTENS1E_INS1F_ILi2ELi4ELi3EEENS4_18smem_ptr_flag_bitsILi8EEENSJ_INS5_IJS1J_SH_EEENS5_IJSH_SC_EEEEEEEvS1S_EENS_8epilogue10collective6detail29Sm90TmaWarpSpecializedAdapterINS23_15DefaultEpilogueIiNS5_IJSC_llEEES27_NS22_6thread17LinearCombinationIiLi1EiiLNS28_9ScaleType4KindE0ELNS_15FloatRoundStyleE2EiEENS1_15EpilogueDefaultEEEEEvvEEEEvNT_6ParamsE --------------------------
	.section	.nv.shared._ZN7cutlass13device_kernelINS_4gemm6kernel13GemmUniversalIN4cute5tupleIJiiiiEEENS1_10collective13CollectiveMmaINS1_40MainloopSm90TmaGmmaWarpSpecializedSparseILi17ENS5_IJNS4_1CILi2EEENSA_ILi1EEESC_EEENS1_35KernelTmaWarpSpecializedCooperativeEEENS5_IJNSA_ILi128EEESG_NSA_ILi64EEEEEEaNS5_IJNS4_6LayoutINS5_IJiNS5_IJSB_iEEEiEEENS5_IJlNS5_IJSC_SB_EEElEEEEENSJ_INS5_IJNS5_IJSH_iEEESP_iEEENS5_IJNS5_IJSH_NSA_ILi4096EEEEEENS5_IJSC_lEEElEEEEEEEEaNS5_IJlSC_lEEENS4_8TiledMMAINS4_8MMA_AtomIJNS4_4SM904GMMA6SPARSE28GMMA_64x128x64_S32S8S8_SS_TNILNS11_9SparseSelE0EEEEEENSJ_ISD_NS5_IJSC_NSA_ILi0EEES17_EEEEENS5_IJNS4_10UnderscoreES1A_S1A_EEEEENS4_13SM90_TMA_LOADENS4_14ComposedLayoutINS4_7SwizzleILi1ELi4ELi3EEENS4_25smem_sparse_ptr_flag_bitsILi2ELi8EEENSJ_INS5_IJNS5_IJSC_NSA_ILi8EEEEEENS5_IJSB_NSA_ILi32EEEEEEEEENS5_IJNS5_IJS17_SH_EEESM_EEEEEEEvNS4_8identityENS4_23SM90_TMA_LOAD_MULTICASTENS1E_INS1F_ILi2ELi4ELi3EEENS4_18smem_ptr_flag_bitsILi8EEENSJ_INS5_IJS1J_SH_EEENS5_IJSH_SC_EEEEEEEvS1S_EENS_8epilogue10collective6detail29Sm90TmaWarpSpecializedAdapterINS23_15DefaultEpilogueIiNS5_IJSC_llEEES27_NS22_6thread17LinearCombinationIiLi1EiiLNS28_9ScaleType4KindE0ELNS_15FloatRoundStyleE2EiEENS1_15EpilogueDefaultEEEEEvvEEEEvNT_6ParamsE,"aw",@nobits
	.sectionflags	@""
	.align	16
	.zero		1024


//--------------------- .nv.shared.reserved.0     --------------------------
	.section	.nv.shared.reserved.0,"aw",@nobits
	.weak		__nv_reservedSMEM_offset_0_alias
	.size		__nv_reservedSMEM_offset_0_alias, 0, 0
	.other		__nv_reservedSMEM_offset_0_alias,@"STO_CUDA_RESERVED_SHARED STV_DEFAULT"
__nv_reservedSMEM_offset_0_alias:
	.zero		0


//--------------------- .nv.global                --------------------------
	.section	.nv.global,"aw",@nobits
.nv.global:
	.type		_ZN39_INTERNAL_cc6c8b9f_4_k_cu_5e839a37_27874cute1_E,@object
	.size		_ZN39_INTERNAL_cc6c8b9f_4_k_cu_5e839a37_27874cute1_E,(_ZN39_INTERNAL_cc6c8b9f_4_k_cu_5e839a37_27874cuda3std3__45__cpo6cbeginE - _ZN39_INTERNAL_cc6c8b9f_4_k_cu_5e839a37_27874cute1_E)
_ZN39_INTERNAL_cc6c8b9f_4_k_cu_5e839a37_27874cute1_E:
	.zero		1
	.type		_ZN39_INTERNAL_cc6c8b9f_4_k_cu_5e839a37_27874cuda3std3__45__cpo6cbeginE,@object
	.size		_ZN39_INTERNAL_cc6c8b9f_4_k_cu_5e839a37_27874cuda3std3__45__cpo6cbeginE,(_ZN39_INTERNAL_cc6c8b9f_4_k_cu_5e839a37_27874cuda3std3__48in_placeE - _ZN39_INTERNAL_cc6c8b9f_4_k_cu_5e839a37_27874cuda3std3__45__cpo6cbeginE)
_ZN39_INTERNAL_cc6c8b9f_4_k_cu_5e839a37_27874cuda3std3__45__cpo6cbeginE:
	.zero		1
	.type		_ZN39_INTERNAL_cc6c8b9f_4_k_cu_5e839a37_27874cuda3std3__48in_placeE,@object
	.size		_ZN39_INTERNAL_cc6c8b9f_4_k_cu_5e839a37_27874cuda3std3__48in_placeE,(_ZN39_INTERNAL_cc6c8b9f_4_k_cu_5e839a37_27874cuda3std6ranges3__45__cpo9iter_moveE - _ZN39_INTERNAL_cc6c8b9f_4_k_cu_5e839a37_27874cuda3std3__48in_placeE)
_ZN39_INTERNAL_cc6c8b9f_4_k_cu_5e839a37_27874cuda3std3__48in_placeE:
	.zero		1
	.type		_ZN39_INTERNAL_cc6c8b9f_4_k_cu_5e839a37_27874cuda3std6ranges3__45__cpo9iter_moveE,@object
	.size		_ZN39_INTERNAL_cc6c8b9f_4_k_cu_5e839a37_27874cuda3std6ranges3__45__cpo9iter_moveE,(_ZN39_INTERNAL_cc6c8b9f_4_k_cu_5e839a37_27874cuda3std3__45__cpo5beginE - _ZN39_INTERNAL_cc6c8b9f_4_k_cu_5e839a37_27874cuda3std6ranges3__45__cpo9iter_moveE)
_ZN39_INTERNAL_cc6c8b9f_4_k_cu_5e839a37_27874cuda3std6ranges3__45__cpo9iter_moveE:
	.zero		1
	.type		_ZN39_INTERNAL_cc6c8b9f_4_k_cu_5e839a37_27874cuda3std3__45__cpo5beginE,@object
	.size		_ZN39_INTERNAL_cc6c8b9f_4_k_cu_5e839a37_27874cuda3std3__45__cpo5beginE,(_ZN39_INTERNAL_cc6c8b9f_4_k_cu_5e839a37_27874cuda3std3__441_GLOBAL__N__cc6c8b9f_4_k_cu_5e839a37_27876ignoreE - _ZN39_INTERNAL_cc6c8b9f_4_k_cu_5e839a37_27874cuda3std3__45__cpo5beginE)
_ZN39_INTERNAL_cc6c8b9f_4_k_cu_5e839a37_27874cuda3std3__45__cpo5beginE:
	.zero		1
	.type		_ZN39_INTERNAL_cc6c8b9f_4_k_cu_5e839a37_27874cuda3std3__441_GLOBAL__N__cc6c8b9f_4_k_cu_5e839a37_27876ignoreE,@object
	.size		_ZN39_INTERNAL_cc6c8b9f_4_k_cu_5e839a37_27874cuda3std3__441_GLOBAL__N__cc6c8b9f_4_k_cu_5e839a37_27876ignoreE,(_ZN39_INTERNAL_cc6c8b9f_4_k_cu_5e839a37_27874cute7productE - _ZN39_INTERNAL_cc6c8b9f_4_k_cu_5e839a37_27874cuda3std3__441_GLOBAL__N__cc6c8b9f_4_k_cu_5e839a37_27876ignoreE)
_ZN39_INTERNAL_cc6c8b9f_4_k_cu_5e839a37_27874cuda3std3__441_GLOBAL__N__cc6c8b9f_4_k_cu_5e839a37_27876ignoreE:
	.zero		1
	.type		_ZN39_INTERNAL_cc6c8b9f_4_k_cu_5e839a37_27874cute7productE,@object
	.size		_ZN39_INTERNAL_cc6c8b9f_4_k_cu_5e839a37_27874cute7productE,(_ZN39_INTERNAL_cc6c8b9f_4_k_cu_5e839a37_27874cuda3std3__45__cpo3endE - _ZN39_INTERNAL_cc6c8b9f_4_k_cu_5e839a37_27874cute7productE)
_ZN39_INTERNAL_cc6c8b9f_4_k_cu_5e839a37_27874cute7productE:
	.zero		1
	.type		_ZN39_INTERNAL_cc6c8b9f_4_k_cu_5e839a37_27874cuda3std3__45__cpo3endE,@object
	.size		_ZN39_INTERNAL_cc6c8b9f_4_k_cu_5e839a37_27874cuda3std3__45__cpo3endE,(_ZN39_INTERNAL_cc6c8b9f_4_k_cu_5e839a37_27874cuda3std3__419piecewise_constructE - _ZN39_INTERNAL_cc6c8b9f_4_k_cu_5e839a37_27874cuda3std3__45__cpo3endE)
_ZN39_INTERNAL_cc6c8b9f_4_k_cu_5e839a37_27874cuda3std3__45__cpo3endE:
	.zero		1
	.type		_ZN39_INTERNAL_cc6c8b9f_4_k_cu_5e839a37_27874cuda3std3__419piecewise_constructE,@object
	.size		_ZN39_INTERNAL_cc6c8b9f_4_k_cu_5e839a37_27874cuda3std3__419piecewise_constructE,(_ZN39_INTERNAL_cc6c8b9f_4_k_cu_5e839a37_27874cuda3std3__45__cpo4cendE - _ZN39_INTERNAL_cc6c8b9f_4_k_cu_5e839a37_27874cuda3std3__419piecewise_constructE)
_ZN39_INTERNAL_cc6c8b9f_4_k_cu_5e839a37_27874cuda3std3__419piecewise_constructE:
	.zero		1
	.type		_ZN39_INTERNAL_cc6c8b9f_4_k_cu_5e839a37_27874cuda3std3__45__cpo4cendE,@object
	.size		_ZN39_INTERNAL_cc6c8b9f_4_k_cu_5e839a37_27874cuda3std3__45__cpo4cendE,(_ZN39_INTERNAL_cc6c8b9f_4_k_cu_5e839a37_27874cuda3std6ranges3__45__cpo4swapE - _ZN39_INTERNAL_cc6c8b9f_4_k_cu_5e839a37_27874cuda3std3__45__cpo4cendE)
_ZN39_INTERNAL_cc6c8b9f_4_k_cu_5e839a37_27874cuda3std3__45__cpo4cendE:
	.zero		1
	.type		_ZN39_INTERNAL_cc6c8b9f_4_k_cu_5e839a37_27874cuda3std6ranges3__45__cpo4swapE,@object
	.size		_ZN39_INTERNAL_cc6c8b9f_4_k_cu_5e839a37_27874cuda3std6ranges3__45__cpo4swapE,(.L_7 - _ZN39_INTERNAL_cc6c8b9f_4_k_cu_5e839a37_27874cuda3std6ranges3__45__cpo4swapE)
_ZN39_INTERNAL_cc6c8b9f_4_k_cu_5e839a37_27874cuda3std6ranges3__45__cpo4swapE:
	.zero		1
.L_7:


//--------------------- .nv.constant0._ZN7cutlass13device_kernelINS_4gemm6kernel13GemmUniversalIN4cute5tupleIJiiiiEEENS1_10collective13CollectiveMmaINS1_40MainloopSm90TmaGmmaWarpSpecializedSparseILi17ENS5_IJNS4_1CILi2EEENSA_ILi1EEESC_EEENS1_35KernelTmaWarpSpecializedCooperativeEEENS5_IJNSA_ILi128EEESG_NSA_ILi64EEEEEEaNS5_IJNS4_6LayoutINS5_IJiNS5_IJSB_iEEEiEEENS5_IJlNS5_IJSC_SB_EEElEEEEENSJ_INS5_IJNS5_IJSH_iEEESP_iEEENS5_IJNS5_IJSH_NSA_ILi4096EEEEEENS5_IJSC_lEEElEEEEEEEEaNS5_IJlSC_lEEENS4_8TiledMMAINS4_8MMA_AtomIJNS4_4SM904GMMA6SPARSE28GMMA_64x128x64_S32S8S8_SS_TNILNS11_9SparseSelE0EEEEEENSJ_ISD_NS5_IJSC_NSA_ILi0EEES17_EEEEENS5_IJNS4_10UnderscoreES1A_S1A_EEEEENS4_13SM90_TMA_LOADENS4_14ComposedLayoutINS4_7SwizzleILi1ELi4ELi3EEENS4_25smem_sparse_ptr_flag_bitsILi2ELi8EEENSJ_INS5_IJNS5_IJSC_NSA_ILi8EEEEEENS5_IJSB_NSA_ILi32EEEEEEEEENS5_IJNS5_IJS17_SH_EEESM_EEEEEEEvNS4_8identityENS4_23SM90_TMA_LOAD_MULTICASTENS1E_INS1F_ILi2ELi4ELi3EEENS4_18smem_ptr_flag_bitsILi8EEENSJ_INS5_IJS1J_SH_EEENS5_IJSH_SC_EEEEEEEvS1S_EENS_8epilogue10collective6detail29Sm90TmaWarpSpecializedAdapterINS23_15DefaultEpilogueIiNS5_IJSC_llEEES27_NS22_6thread17LinearCombinationIiLi1EiiLNS28_9ScaleType4KindE0ELNS_15FloatRoundStyleE2EiEENS1_15EpilogueDefaultEEEEEvvEEEEvNT_6ParamsE --------------------------
	.section	.nv.constant0._ZN7cutlass13device_kernelINS_4gemm6kernel13GemmUniversalIN4cute5tupleIJiiiiEEENS1_10collective13CollectiveMmaINS1_40MainloopSm90TmaGmmaWarpSpecializedSparseILi17ENS5_IJNS4_1CILi2EEENSA_ILi1EEESC_EEENS1_35KernelTmaWarpSpecializedCooperativeEEENS5_IJNSA_ILi128EEESG_NSA_ILi64EEEEEEaNS5_IJNS4_6LayoutINS5_IJiNS5_IJSB_iEEEiEEENS5_IJlNS5_IJSC_SB_EEElEEEEENSJ_INS5_IJNS5_IJSH_iEEESP_iEEENS5_IJNS5_IJSH_NSA_ILi4096EEEEEENS5_IJSC_lEEElEEEEEEEEaNS5_IJlSC_lEEENS4_8TiledMMAINS4_8MMA_AtomIJNS4_4SM904GMMA6SPARSE28GMMA_64x128x64_S32S8S8_SS_TNILNS11_9SparseSelE0EEEEEENSJ_ISD_NS5_IJSC_NSA_ILi0EEES17_EEEEENS5_IJNS4_10UnderscoreES1A_S1A_EEEEENS4_13SM90_TMA_LOADENS4_14ComposedLayoutINS4_7SwizzleILi1ELi4ELi3EEENS4_25smem_sparse_ptr_flag_bitsILi2ELi8EEENSJ_INS5_IJNS5_IJSC_NSA_ILi8EEEEEENS5_IJSB_NSA_ILi32EEEEEEEEENS5_IJNS5_IJS17_SH_EEESM_EEEEEEEvNS4_8identityENS4_23SM90_TMA_LOAD_MULTICASTENS1E_INS1F_ILi2ELi4ELi3EEENS4_18smem_ptr_flag_bitsILi8EEENSJ_INS5_IJS1J_SH_EEENS5_IJSH_SC_EEEEEEEvS1S_EENS_8epilogue10collective6detail29Sm90TmaWarpSpecializedAdapterINS23_15DefaultEpilogueIiNS5_IJSC_llEEES27_NS22_6thread17LinearCombinationIiLi1EiiLNS28_9ScaleType4KindE0ELNS_15FloatRoundStyleE2EiEENS1_15EpilogueDefaultEEEEEvvEEEEvNT_6ParamsE,"a",@progbits
	.sectionflags	@""
	.align	4
.nv.constant0._ZN7cutlass13device_kernelINS_4gemm6kernel13GemmUniversalIN4cute5tupleIJiiiiEEENS1_10collective13CollectiveMmaINS1_40MainloopSm90TmaGmmaWarpSpecializedSparseILi17ENS5_IJNS4_1CILi2EEENSA_ILi1EEESC_EEENS1_35KernelTmaWarpSpecializedCooperativeEEENS5_IJNSA_ILi128EEESG_NSA_ILi64EEEEEEaNS5_IJNS4_6LayoutINS5_IJiNS5_IJSB_iEEEiEEENS5_IJlNS5_IJSC_SB_EEElEEEEENSJ_INS5_IJNS5_IJSH_iEEESP_iEEENS5_IJNS5_IJSH_NSA_ILi4096EEEEEENS5_IJSC_lEEElEEEEEEEEaNS5_IJlSC_lEEENS4_8TiledMMAINS4_8MMA_AtomIJNS4_4SM904GMMA6SPARSE28GMMA_64x128x64_S32S8S8_SS_TNILNS11_9SparseSelE0EEEEEENSJ_ISD_NS5_IJSC_NSA_ILi0EEES17_EEEEENS5_IJNS4_10UnderscoreES1A_S1A_EEEEENS4_13SM90_TMA_LOADENS4_14ComposedLayoutINS4_7SwizzleILi1ELi4ELi3EEENS4_25smem_sparse_ptr_flag_bitsILi2ELi8EEENSJ_INS5_IJNS5_IJSC_NSA_ILi8EEEEEENS5_IJSB_NSA_ILi32EEEEEEEEENS5_IJNS5_IJS17_SH_EEESM_EEEEEEEvNS4_8identityENS4_23SM90_TMA_LOAD_MULTICASTENS1E_INS1F_ILi2ELi4ELi3EEENS4_18smem_ptr_flag_bitsILi8EEENSJ_INS5_IJS1J_SH_EEENS5_IJSH_SC_EEEEEEEvS1S_EENS_8epilogue10collective6detail29Sm90TmaWarpSpecializedAdapterINS23_15DefaultEpilogueIiNS5_IJSC_llEEES27_NS22_6thread17LinearCombinationIiLi1EiiLNS28_9ScaleType4KindE0ELNS_15FloatRoundStyleE2EiEENS1_15EpilogueDefaultEEEEEvvEEEEvNT_6ParamsE:
	.zero		1920


//--------------------- SYMBOLS --------------------------

	.type		.nv.reservedSmem.offset0,@object
	.size		.nv.reservedSmem.offset0,0x4
